	.target	sm_90a

	.elftype	@"ET_EXEC"


//--------------------- .note.nv.tkinfo           --------------------------
	.section	.note.nv.tkinfo,"",@"SHT_NOTE"
	.sectionflags	@"SHF_NOTE_NV_TKINFO"
	.tkinfo
        /*0018*/ 	.word	0x00000002
        /*0030*/ 	.string	""
        /*0030*/ 	.string	"ptxas"
        /*0030*/ 	.string	"Cuda compilation tools, release 13.0, V13.0.88"
        /*0030*/ 	.string	"Build cuda_13.0.r13.0/compiler.36424714_0"
        /*0030*/ 	.string	"-arch sm_90a -m 64 "



//--------------------- .note.nv.cuinfo           --------------------------
	.section	.note.nv.cuinfo,"",@"SHT_NOTE"
	.sectionflags	@"SHF_NOTE_NV_CUINFO"
        /*0018*/ 	.short	0x0002
        /*001a*/ 	.short	0x005a
        /*001c*/ 	.short	0x0082
	.zero		2


//--------------------- .nv.info                  --------------------------
	.section	.nv.info,"",@"SHT_CUDA_INFO"
	.align	4


	//----- nvinfo : EIATTR_REGCOUNT
	.align		4
        /*0000*/ 	.byte	0x04, 0x2f
        /*0002*/ 	.short	(.L_12 - .L_11)
	.align		4
.L_11:
        /*0004*/ 	.word	index@(_ZN7cutlass13device_kernelINS_4conv6kernel13ConvUniversalINS1_16ConvProblemShapeILNS1_8OperatorE1ELi2EEENS1_10collective14CollectiveConvINS1_46MainloopSm90TmaGmmaWarpSpecializedImplicitGemmILS5_1ELi4ELi2EN4cute5tupleIJNSA_1CILi1EEESD_SD_EEENS1_36KernelImplicitTmaWarpSpecializedSm90ELi1EEENSB_IJNSC_ILi256EEENSC_ILi128EEENSB_IJNSC_ILi64EEEEEEEEENS_6half_tESM_NSA_8TiledMMAINSA_8MMA_AtomIJNSA_4SM904GMMA26MMA_64x128x16_F32F16F16_SSILNSQ_5MajorE0ELSS_1ELNSQ_7ScaleInE1ELST_1EEEEEENSA_6LayoutISE_NSB_IJNSC_ILi0EEESX_SX_EEEEENSB_IJNSA_10UnderscoreES10_S10_EEEEENS7_6detail26Sm90ImplicitGemmTileTraitsINSA_20SM90_TMA_LOAD_IM2COLENSA_14ComposedLayoutINSA_7SwizzleILi3ELi4ELi3EEENSA_18smem_ptr_flag_bitsILi16EEENSW_INSB_IJNSB_IJNSC_ILi8EEENSC_ILi32EEEEEENSB_IJSJ_SD_EEENSB_IJSD_NSC_ILi4EEEEEEEEENSB_IJNSB_IJSJ_NSC_ILi512EEEEEENSB_IJSD_SX_EEENSB_IJSX_NSC_ILi16384EEEEEEEEEEEEEvEENS14_INSA_13SM90_TMA_LOADENS16_IS18_S1A_NSW_INSB_IJNSB_IJSJ_NSC_ILi2EEEEEENSB_IJS1B_S1B_EEES1G_EEENSB_IJNSB_IJSD_NSC_ILi4096EEEEEES1J_NSB_IJSX_NSC_ILi8192EEEEEEEEEEEEEvEEEENS_8epilogue10collective6detail29Sm90TmaWarpSpecializedAdapterINS26_15DefaultEpilogueISM_NSB_IJNSB_IJlllEEESD_SX_EEES2B_NS25_6thread17LinearCombinationISM_Li1EffLNS2C_9ScaleType4KindE0ELNS_15FloatRoundStyleE2ESM_EENS_4gemm15EpilogueDefaultEEEEEvvEEEEvNT_6ParamsE)
        /*0008*/ 	.word	0x000000ff


	//----- nvinfo : EIATTR_FRAME_SIZE
	.align		4
.L_12:
        /*000c*/ 	.byte	0x04, 0x11
        /*000e*/ 	.short	(.L_14 - .L_13)
	.align		4
.L_13:
        /*0010*/ 	.word	index@(_ZN7cutlass13device_kernelINS_4conv6kernel13ConvUniversalINS1_16ConvProblemShapeILNS1_8OperatorE1ELi2EEENS1_10collective14CollectiveConvINS1_46MainloopSm90TmaGmmaWarpSpecializedImplicitGemmILS5_1ELi4ELi2EN4cute5tupleIJNSA_1CILi1EEESD_SD_EEENS1_36KernelImplicitTmaWarpSpecializedSm90ELi1EEENSB_IJNSC_ILi256EEENSC_ILi128EEENSB_IJNSC_ILi64EEEEEEEEENS_6half_tESM_NSA_8TiledMMAINSA_8MMA_AtomIJNSA_4SM904GMMA26MMA_64x128x16_F32F16F16_SSILNSQ_5MajorE0ELSS_1ELNSQ_7ScaleInE1ELST_1EEEEEENSA_6LayoutISE_NSB_IJNSC_ILi0EEESX_SX_EEEEENSB_IJNSA_10UnderscoreES10_S10_EEEEENS7_6detail26Sm90ImplicitGemmTileTraitsINSA_20SM90_TMA_LOAD_IM2COLENSA_14ComposedLayoutINSA_7SwizzleILi3ELi4ELi3EEENSA_18smem_ptr_flag_bitsILi16EEENSW_INSB_IJNSB_IJNSC_ILi8EEENSC_ILi32EEEEEENSB_IJSJ_SD_EEENSB_IJSD_NSC_ILi4EEEEEEEEENSB_IJNSB_IJSJ_NSC_ILi512EEEEEENSB_IJSD_SX_EEENSB_IJSX_NSC_ILi16384EEEEEEEEEEEEEvEENS14_INSA_13SM90_TMA_LOADENS16_IS18_S1A_NSW_INSB_IJNSB_IJSJ_NSC_ILi2EEEEEENSB_IJS1B_S1B_EEES1G_EEENSB_IJNSB_IJSD_NSC_ILi4096EEEEEES1J_NSB_IJSX_NSC_ILi8192EEEEEEEEEEEEEvEEEENS_8epilogue10collective6detail29Sm90TmaWarpSpecializedAdapterINS26_15DefaultEpilogueISM_NSB_IJNSB_IJlllEEESD_SX_EEES2B_NS25_6thread17LinearCombinationISM_Li1EffLNS2C_9ScaleType4KindE0ELNS_15FloatRoundStyleE2ESM_EENS_4gemm15EpilogueDefaultEEEEEvvEEEEvNT_6ParamsE)
        /*0014*/ 	.word	0x000003e8


	//----- nvinfo : EIATTR_MIN_STACK_SIZE
	.align		4
.L_14:
        /*0018*/ 	.byte	0x04, 0x12
        /*001a*/ 	.short	(.L_16 - .L_15)
	.align		4
.L_15:
        /*001c*/ 	.word	index@(_ZN7cutlass13device_kernelINS_4conv6kernel13ConvUniversalINS1_16ConvProblemShapeILNS1_8OperatorE1ELi2EEENS1_10collective14CollectiveConvINS1_46MainloopSm90TmaGmmaWarpSpecializedImplicitGemmILS5_1ELi4ELi2EN4cute5tupleIJNSA_1CILi1EEESD_SD_EEENS1_36KernelImplicitTmaWarpSpecializedSm90ELi1EEENSB_IJNSC_ILi256EEENSC_ILi128EEENSB_IJNSC_ILi64EEEEEEEEENS_6half_tESM_NSA_8TiledMMAINSA_8MMA_AtomIJNSA_4SM904GMMA26MMA_64x128x16_F32F16F16_SSILNSQ_5MajorE0ELSS_1ELNSQ_7ScaleInE1ELST_1EEEEEENSA_6LayoutISE_NSB_IJNSC_ILi0EEESX_SX_EEEEENSB_IJNSA_10UnderscoreES10_S10_EEEEENS7_6detail26Sm90ImplicitGemmTileTraitsINSA_20SM90_TMA_LOAD_IM2COLENSA_14ComposedLayoutINSA_7SwizzleILi3ELi4ELi3EEENSA_18smem_ptr_flag_bitsILi16EEENSW_INSB_IJNSB_IJNSC_ILi8EEENSC_ILi32EEEEEENSB_IJSJ_SD_EEENSB_IJSD_NSC_ILi4EEEEEEEEENSB_IJNSB_IJSJ_NSC_ILi512EEEEEENSB_IJSD_SX_EEENSB_IJSX_NSC_ILi16384EEEEEEEEEEEEEvEENS14_INSA_13SM90_TMA_LOADENS16_IS18_S1A_NSW_INSB_IJNSB_IJSJ_NSC_ILi2EEEEEENSB_IJS1B_S1B_EEES1G_EEENSB_IJNSB_IJSD_NSC_ILi4096EEEEEES1J_NSB_IJSX_NSC_ILi8192EEEEEEEEEEEEEvEEEENS_8epilogue10collective6detail29Sm90TmaWarpSpecializedAdapterINS26_15DefaultEpilogueISM_NSB_IJNSB_IJlllEEESD_SX_EEES2B_NS25_6thread17LinearCombinationISM_Li1EffLNS2C_9ScaleType4KindE0ELNS_15FloatRoundStyleE2ESM_EENS_4gemm15EpilogueDefaultEEEEEvvEEEEvNT_6ParamsE)
        /*0020*/ 	.word	0x000003e8
.L_16:


//--------------------- .nv.compat                --------------------------
	.section	.nv.compat,"",@"SHT_CUDA_COMPAT_INFO"
	.align	4
        /*0000*/ 	.byte	0x02, 0x09, 0x01, 0x00, 0x02, 0x02, 0x04, 0x00, 0x02, 0x05, 0x05, 0x00, 0x03, 0x07, 0x01, 0x01
        /*0010*/ 	.byte	0x02, 0x03, 0x01, 0x00, 0x02, 0x06, 0x01, 0x00, 0x04, 0x0b, 0x08, 0x00, 0x00, 0x00, 0x00, 0x00
        /*0020*/ 	.byte	0x00, 0x00, 0x00, 0x00


//--------------------- .nv.info._ZN7cutlass13device_kernelINS_4conv6kernel13ConvUniversalINS1_16ConvProblemShapeILNS1_8OperatorE1ELi2EEENS1_10collective14CollectiveConvINS1_46MainloopSm90TmaGmmaWarpSpecializedImplicitGemmILS5_1ELi4ELi2EN4cute5tupleIJNSA_1CILi1EEESD_SD_EEENS1_36KernelImplicitTmaWarpSpecializedSm90ELi1EEENSB_IJNSC_ILi256EEENSC_ILi128EEENSB_IJNSC_ILi64EEEEEEEEENS_6half_tESM_NSA_8TiledMMAINSA_8MMA_AtomIJNSA_4SM904GMMA26MMA_64x128x16_F32F16F16_SSILNSQ_5MajorE0ELSS_1ELNSQ_7ScaleInE1ELST_1EEEEEENSA_6LayoutISE_NSB_IJNSC_ILi0EEESX_SX_EEEEENSB_IJNSA_10UnderscoreES10_S10_EEEEENS7_6detail26Sm90ImplicitGemmTileTraitsINSA_20SM90_TMA_LOAD_IM2COLENSA_14ComposedLayoutINSA_7SwizzleILi3ELi4ELi3EEENSA_18smem_ptr_flag_bitsILi16EEENSW_INSB_IJNSB_IJNSC_ILi8EEENSC_ILi32EEEEEENSB_IJSJ_SD_EEENSB_IJSD_NSC_ILi4EEEEEEEEENSB_IJNSB_IJSJ_NSC_ILi512EEEEEENSB_IJSD_SX_EEENSB_IJSX_NSC_ILi16384EEEEEEEEEEEEEvEENS14_INSA_13SM90_TMA_LOADENS16_IS18_S1A_NSW_INSB_IJNSB_IJSJ_NSC_ILi2EEEEEENSB_IJS1B_S1B_EEES1G_EEENSB_IJNSB_IJSD_NSC_ILi4096EEEEEES1J_NSB_IJSX_NSC_ILi8192EEEEEEEEEEEEEvEEEENS_8epilogue10collective6detail29Sm90TmaWarpSpecializedAdapterINS26_15DefaultEpilogueISM_NSB_IJNSB_IJlllEEESD_SX_EEES2B_NS25_6thread17LinearCombinationISM_Li1EffLNS2C_9ScaleType4KindE0ELNS_15FloatRoundStyleE2ESM_EENS_4gemm15EpilogueDefaultEEEEEvvEEEEvNT_6ParamsE --------------------------
	.section	.nv.info._ZN7cutlass13device_kernelINS_4conv6kernel13ConvUniversalINS1_16ConvProblemShapeILNS1_8OperatorE1ELi2EEENS1_10collective14CollectiveConvINS1_46MainloopSm90TmaGmmaWarpSpecializedImplicitGemmILS5_1ELi4ELi2EN4cute5tupleIJNSA_1CILi1EEESD_SD_EEENS1_36KernelImplicitTmaWarpSpecializedSm90ELi1EEENSB_IJNSC_ILi256EEENSC_ILi128EEENSB_IJNSC_ILi64EEEEEEEEENS_6half_tESM_NSA_8TiledMMAINSA_8MMA_AtomIJNSA_4SM904GMMA26MMA_64x128x16_F32F16F16_SSILNSQ_5MajorE0ELSS_1ELNSQ_7ScaleInE1ELST_1EEEEEENSA_6LayoutISE_NSB_IJNSC_ILi0EEESX_SX_EEEEENSB_IJNSA_10UnderscoreES10_S10_EEEEENS7_6detail26Sm90ImplicitGemmTileTraitsINSA_20SM90_TMA_LOAD_IM2COLENSA_14ComposedLayoutINSA_7SwizzleILi3ELi4ELi3EEENSA_18smem_ptr_flag_bitsILi16EEENSW_INSB_IJNSB_IJNSC_ILi8EEENSC_ILi32EEEEEENSB_IJSJ_SD_EEENSB_IJSD_NSC_ILi4EEEEEEEEENSB_IJNSB_IJSJ_NSC_ILi512EEEEEENSB_IJSD_SX_EEENSB_IJSX_NSC_ILi16384EEEEEEEEEEEEEvEENS14_INSA_13SM90_TMA_LOADENS16_IS18_S1A_NSW_INSB_IJNSB_IJSJ_NSC_ILi2EEEEEENSB_IJS1B_S1B_EEES1G_EEENSB_IJNSB_IJSD_NSC_ILi4096EEEEEES1J_NSB_IJSX_NSC_ILi8192EEEEEEEEEEEEEvEEEENS_8epilogue10collective6detail29Sm90TmaWarpSpecializedAdapterINS26_15DefaultEpilogueISM_NSB_IJNSB_IJlllEEESD_SX_EEES2B_NS25_6thread17LinearCombinationISM_Li1EffLNS2C_9ScaleType4KindE0ELNS_15FloatRoundStyleE2ESM_EENS_4gemm15EpilogueDefaultEEEEEvvEEEEvNT_6ParamsE,"",@"SHT_CUDA_INFO"
	.sectionflags	@""
	.align	4


	//----- nvinfo : EIATTR_CUDA_API_VERSION
	.align		4
        /*0000*/ 	.byte	0x04, 0x37
        /*0002*/ 	.short	(.L_18 - .L_17)
.L_17:
        /*0004*/ 	.word	0x00000082


	//----- nvinfo : EIATTR_KPARAM_INFO
	.align		4
.L_18:
        /*0008*/ 	.byte	0x04, 0x17
        /*000a*/ 	.short	(.L_20 - .L_19)
.L_19:
        /*000c*/ 	.word	0x00000000
        /*0010*/ 	.short	0x0000
        /*0012*/ 	.short	0x0070
        /*0014*/ 	.byte	0x00, 0xf0, 0x01, 0x0e


	//----- nvinfo : EIATTR_SPARSE_MMA_MASK
	.align		4
.L_20:
        /*0018*/ 	.byte	0x03, 0x50
        /*001a*/ 	.short	0x0000


	//----- nvinfo : EIATTR_MAXREG_COUNT
	.align		4
        /*001c*/ 	.byte	0x03, 0x1b
        /*001e*/ 	.short	0x00ff


	//----- nvinfo : EIATTR_NUM_BARRIERS
	.align		4
        /*0020*/ 	.byte	0x02, 0x4c
        /*0022*/ 	.byte	0x01
	.zero		1


	//----- nvinfo : EIATTR_ANNOTATIONS
	.align		4
        /*0024*/ 	.byte	0x04, 0x55
        /*0026*/ 	.short	(.L_22 - .L_21)


	//   ....[0]....
.L_21:
        /*0028*/ 	.word	0x00000001
        /*002c*/ 	.byte	0x20, 0x07, 0x00, 0x00, 0x01, 0x00, 0x00, 0x00, 0x60, 0x07, 0x00, 0x00, 0x01, 0x00, 0x00, 0x00
        /* <DEDUP_REMOVED lines=368> */
        /*173c*/ 	.byte	0xd0, 0x1e, 0x01, 0x00, 0x01, 0x00, 0x00, 0x00, 0xb0, 0x21, 0x01, 0x00


	//----- nvinfo : EIATTR_MERCURY_ISA_VERSION
	.align		4
.L_22:
        /*1748*/ 	.byte	0x03, 0x5f
        /*174a*/ 	.short	0x0101


	//----- nvinfo : EIATTR_COOP_GROUP_MASK_REGIDS
	.align		4
        /*174c*/ 	.byte	0x04, 0x29
        /*174e*/ 	.short	(.L_24 - .L_23)


	//   ....[0]....
.L_23:
        /*1750*/ 	.word	0xffffffff


	//   ....[1]....
        /*1754*/ 	.word	0xffffffff


	//   ....[2]....
        /*1758*/ 	.word	0xffffffff


	//----- nvinfo : EIATTR_COOP_GROUP_INSTR_OFFSETS
	.align		4
.L_24:
        /*175c*/ 	.byte	0x04, 0x28
        /*175e*/ 	.short	(.L_26 - .L_25)


	//   ....[0]....
.L_25:
        /*1760*/ 	.word	0x00000060


	//   ....[1]....
        /*1764*/ 	.word	0x00000090


	//   ....[2]....
        /*1768*/ 	.word	0x00000190


	//----- nvinfo : EIATTR_MBARRIER_INSTR_OFFSETS
	.align		4
.L_26:
        /*176c*/ 	.byte	0x04, 0x39
        /*176e*/ 	.short	(.L_28 - .L_27)


	//   ....[0]....
.L_27:
        /*1770*/ 	.word	0x000002e0
        /*1774*/ 	.word	0x000000ff
        /*1778*/ 	.word	0x00030000
        /*177c*/ 	.short	0x0100
        /*177e*/ 	.byte	0x0a
	.zero		1


	//   ....[1]....
        /*1780*/ 	.word	0x000002f0
        /*1784*/ 	.word	0x000000ff
        /*1788*/ 	.word	0x00030020
        /*178c*/ 	.short	0x0100
        /*178e*/ 	.byte	0x0a
	.zero		1


	//   ....[2]....
        /*1790*/ 	.word	0x00000300
        /*1794*/ 	.word	0x000000ff
        /*1798*/ 	.word	0x00030008
        /*179c*/ 	.short	0x0100
        /*179e*/ 	.byte	0x0a
	.zero		1


	//   ....[3]....
        /*17a0*/ 	.word	0x00000310
        /*17a4*/ 	.word	0x000000ff
        /*17a8*/ 	.word	0x00030028
        /*17ac*/ 	.short	0x0100
        /*17ae*/ 	.byte	0x0a
	.zero		1


	//   ....[4]....
        /*17b0*/ 	.word	0x00000320
        /*17b4*/ 	.word	0x000000ff
        /*17b8*/ 	.word	0x00030010
        /*17bc*/ 	.short	0x0100
        /*17be*/ 	.byte	0x0a
	.zero		1


	//   ....[5]....
        /*17c0*/ 	.word	0x00000330
        /*17c4*/ 	.word	0x000000ff
        /*17c8*/ 	.word	0x00030030
        /*17cc*/ 	.short	0x0100
        /*17ce*/ 	.byte	0x0a
	.zero		1


	//   ....[6]....
        /*17d0*/ 	.word	0x00000340
        /*17d4*/ 	.word	0x000000ff
        /*17d8*/ 	.word	0x00030018
        /*17dc*/ 	.short	0x0100
        /*17de*/ 	.byte	0x0a
	.zero		1


	//   ....[7]....
        /*17e0*/ 	.word	0x00000350
        /*17e4*/ 	.word	0x000000ff
        /*17e8*/ 	.word	0x00030038
        /*17ec*/ 	.short	0x0100
        /*17ee*/ 	.byte	0x0a
	.zero		1


	//   ....[8]....
        /*17f0*/ 	.word	0x00001200
        /*17f4*/ 	.word	0x00000003
        /*17f8*/ 	.word	0x00030000
        /*17fc*/ 	.short	0x010a
        /*17fe*/ 	.byte	0x3f
	.zero		1


	//   ....[9]....
        /*1800*/ 	.word	0x00003620
        /*1804*/ 	.word	0x00000000
        /*1808*/ 	.word	0x00030000
        /*180c*/ 	.short	0x010a
        /*180e*/ 	.byte	0x3f
	.zero		1


	//   ....[10]....
        /*1810*/ 	.word	0x00005eb0
        /*1814*/ 	.word	0x000000ff
        /*1818*/ 	.word	0x00000000
        /*181c*/ 	.short	0x0101
        /*181e*/ 	.byte	0x09
	.zero		1


	//   ....[11]....
        /*1820*/ 	.word	0x000060a0
        /*1824*/ 	.word	0x000000ff
        /*1828*/ 	.word	0x00000000
        /*182c*/ 	.short	0x0101
        /*182e*/ 	.byte	0x04
	.zero		1


	//   ....[12]....
        /*1830*/ 	.word	0x00016280
        /*1834*/ 	.word	0x0000000b
        /*1838*/ 	.word	0x00030020
        /*183c*/ 	.short	0x010a
        /*183e*/ 	.byte	0x3f
	.zero		1


	//   ....[13]....
        /*1840*/ 	.word	0x00016970
        /*1844*/ 	.word	0x00000003
        /*1848*/ 	.word	0x00000000
        /*184c*/ 	.short	0x010a
        /*184e*/ 	.byte	0x3f
	.zero		1


	//   ....[14]....
        /*1850*/ 	.word	0x00016a40
        /*1854*/ 	.word	0x00000003
        /*1858*/ 	.word	0x00000000
        /*185c*/ 	.short	0x010a
        /*185e*/ 	.byte	0x3f
	.zero		1


	//   ....[15]....
        /*1860*/ 	.word	0x00016b10
        /*1864*/ 	.word	0x00000003
        /*1868*/ 	.word	0x00000000
        /*186c*/ 	.short	0x010a
        /*186e*/ 	.byte	0x3f
	.zero		1


	//   ....[16]....
        /*1870*/ 	.word	0x00016be0
        /*1874*/ 	.word	0x00000003
        /*1878*/ 	.word	0x00000000
        /*187c*/ 	.short	0x010a
        /*187e*/ 	.byte	0x3f
	.zero		1


	//----- nvinfo : EIATTR_NUM_MBARRIERS
	.align		4
.L_28:
        /*1880*/ 	.byte	0x03, 0x38
        /*1882*/ 	.short	0x0008


	//----- nvinfo : EIATTR_EXIT_INSTR_OFFSETS
	.align		4
        /*1884*/ 	.byte	0x04, 0x1c
        /*1886*/ 	.short	(.L_30 - .L_29)


	//   ....[0]....
.L_29:
        /*1888*/ 	.word	0x00000710


	//   ....[1]....
        /*188c*/ 	.word	0x000062e0


	//   ....[2]....
        /*1890*/ 	.word	0x00011650


	//   ....[3]....
        /*1894*/ 	.word	0x00011690


	//   ....[4]....
        /*1898*/ 	.word	0x00015fe0


	//   ....[5]....
        /*189c*/ 	.word	0x00016020


	//   ....[6]....
        /*18a0*/ 	.word	0x00016040


	//   ....[7]....
        /*18a4*/ 	.word	0x00016840


	//   ....[8]....
        /*18a8*/ 	.word	0x00016c10


	//----- nvinfo : EIATTR_MAX_THREADS
	.align		4
.L_30:
        /*18ac*/ 	.byte	0x04, 0x05
        /*18ae*/ 	.short	(.L_32 - .L_31)
.L_31:
        /*18b0*/ 	.word	0x00000100
        /*18b4*/ 	.word	0x00000001
        /*18b8*/ 	.word	0x00000001


	//----- nvinfo : EIATTR_CRS_STACK_SIZE
	.align		4
.L_32:
        /*18bc*/ 	.byte	0x04, 0x1e
        /*18be*/ 	.short	(.L_34 - .L_33)
.L_33:
        /*18c0*/ 	.word	0x00000000


	//----- nvinfo : EIATTR_CBANK_PARAM_SIZE
	.align		4
.L_34:
        /*18c4*/ 	.byte	0x03, 0x19
        /*18c6*/ 	.short	0x03f0


	//----- nvinfo : EIATTR_PARAM_CBANK
	.align		4
        /*18c8*/ 	.byte	0x04, 0x0a
        /*18ca*/ 	.short	(.L_36 - .L_35)
	.align		4
.L_35:
        /*18cc*/ 	.word	index@(.nv.constant0._ZN7cutlass13device_kernelINS_4conv6kernel13ConvUniversalINS1_16ConvProblemShapeILNS1_8OperatorE1ELi2EEENS1_10collective14CollectiveConvINS1_46MainloopSm90TmaGmmaWarpSpecializedImplicitGemmILS5_1ELi4ELi2EN4cute5tupleIJNSA_1CILi1EEESD_SD_EEENS1_36KernelImplicitTmaWarpSpecializedSm90ELi1EEENSB_IJNSC_ILi256EEENSC_ILi128EEENSB_IJNSC_ILi64EEEEEEEEENS_6half_tESM_NSA_8TiledMMAINSA_8MMA_AtomIJNSA_4SM904GMMA26MMA_64x128x16_F32F16F16_SSILNSQ_5MajorE0ELSS_1ELNSQ_7ScaleInE1ELST_1EEEEEENSA_6LayoutISE_NSB_IJNSC_ILi0EEESX_SX_EEEEENSB_IJNSA_10UnderscoreES10_S10_EEEEENS7_6detail26Sm90ImplicitGemmTileTraitsINSA_20SM90_TMA_LOAD_IM2COLENSA_14ComposedLayoutINSA_7SwizzleILi3ELi4ELi3EEENSA_18smem_ptr_flag_bitsILi16EEENSW_INSB_IJNSB_IJNSC_ILi8EEENSC_ILi32EEEEEENSB_IJSJ_SD_EEENSB_IJSD_NSC_ILi4EEEEEEEEENSB_IJNSB_IJSJ_NSC_ILi512EEEEEENSB_IJSD_SX_EEENSB_IJSX_NSC_ILi16384EEEEEEEEEEEEEvEENS14_INSA_13SM90_TMA_LOADENS16_IS18_S1A_NSW_INSB_IJNSB_IJSJ_NSC_ILi2EEEEEENSB_IJS1B_S1B_EEES1G_EEENSB_IJNSB_IJSD_NSC_ILi4096EEEEEES1J_NSB_IJSX_NSC_ILi8192EEEEEEEEEEEEEvEEEENS_8epilogue10collective6detail29Sm90TmaWarpSpecializedAdapterINS26_15DefaultEpilogueISM_NSB_IJNSB_IJlllEEESD_SX_EEES2B_NS25_6thread17LinearCombinationISM_Li1EffLNS2C_9ScaleType4KindE0ELNS_15FloatRoundStyleE2ESM_EENS_4gemm15EpilogueDefaultEEEEEvvEEEEvNT_6ParamsE)
        /*18d0*/ 	.short	0x0210
        /*18d2*/ 	.short	0x03f0


	//----- nvinfo : EIATTR_SW_WAR
	.align		4
.L_36:
        /*18d4*/ 	.byte	0x04, 0x36
        /*18d6*/ 	.short	(.L_38 - .L_37)
.L_37:
        /*18d8*/ 	.word	0x00000008
.L_38:


//--------------------- .nv.callgraph             --------------------------
	.section	.nv.callgraph,"",@"SHT_CUDA_CALLGRAPH"
	.align	4
	.sectionentsize	8
	.align		4
        /*0000*/ 	.word	0x00000000
	.align		4
        /*0004*/ 	.word	0xffffffff
	.align		4
        /*0008*/ 	.word	0x00000000
	.align		4
        /*000c*/ 	.word	0xfffffffe
	.align		4
        /*0010*/ 	.word	0x00000000
	.align		4
        /*0014*/ 	.word	0xfffffffd
	.align		4
        /*0018*/ 	.word	0x00000000
	.align		4
        /*001c*/ 	.word	0xfffffffc


//--------------------- .nv.constant4             --------------------------
	.section	.nv.constant4,"a",@progbits
	.align	8
	.align		8
.nv.constant4:
        /*0000*/ 	.dword	_ZN39_INTERNAL_3d2d9cd3_4_k_cu_fa76ef37_37324cuda3std3__45__cpo5beginE
	.align		8
        /*0008*/ 	.dword	_ZN39_INTERNAL_3d2d9cd3_4_k_cu_fa76ef37_37324cuda3std3__45__cpo3endE
	.align		8
        /*0010*/ 	.dword	_ZN39_INTERNAL_3d2d9cd3_4_k_cu_fa76ef37_37324cuda3std3__45__cpo6cbeginE
	.align		8
        /*0018*/ 	.dword	_ZN39_INTERNAL_3d2d9cd3_4_k_cu_fa76ef37_37324cuda3std3__45__cpo4cendE
	.align		8
        /*0020*/ 	.dword	_ZN39_INTERNAL_3d2d9cd3_4_k_cu_fa76ef37_37324cuda3std3__441_GLOBAL__N__3d2d9cd3_4_k_cu_fa76ef37_37326ignoreE
	.align		8
        /*0028*/ 	.dword	_ZN39_INTERNAL_3d2d9cd3_4_k_cu_fa76ef37_37324cuda3std3__419piecewise_constructE
	.align		8
        /*0030*/ 	.dword	_ZN39_INTERNAL_3d2d9cd3_4_k_cu_fa76ef37_37324cuda3std3__48in_placeE
	.align		8
        /*0038*/ 	.dword	_ZN39_INTERNAL_3d2d9cd3_4_k_cu_fa76ef37_37324cuda3std6ranges3__45__cpo4swapE
	.align		8
        /*0040*/ 	.dword	_ZN39_INTERNAL_3d2d9cd3_4_k_cu_fa76ef37_37324cuda3std6ranges3__45__cpo9iter_moveE
	.align		8
        /*0048*/ 	.dword	_ZN39_INTERNAL_3d2d9cd3_4_k_cu_fa76ef37_37324cute7productE
	.align		8
        /*0050*/ 	.dword	_ZN39_INTERNAL_3d2d9cd3_4_k_cu_fa76ef37_37324cute1_E


//--------------------- .text._ZN7cutlass13device_kernelINS_4conv6kernel13ConvUniversalINS1_16ConvProblemShapeILNS1_8OperatorE1ELi2EEENS1_10collective14CollectiveConvINS1_46MainloopSm90TmaGmmaWarpSpecializedImplicitGemmILS5_1ELi4ELi2EN4cute5tupleIJNSA_1CILi1EEESD_SD_EEENS1_36KernelImplicitTmaWarpSpecializedSm90ELi1EEENSB_IJNSC_ILi256EEENSC_ILi128EEENSB_IJNSC_ILi64EEEEEEEEENS_6half_tESM_NSA_8TiledMMAINSA_8MMA_AtomIJNSA_4SM904GMMA26MMA_64x128x16_F32F16F16_SSILNSQ_5MajorE0ELSS_1ELNSQ_7ScaleInE1ELST_1EEEEEENSA_6LayoutISE_NSB_IJNSC_ILi0EEESX_SX_EEEEENSB_IJNSA_10UnderscoreES10_S10_EEEEENS7_6detail26Sm90ImplicitGemmTileTraitsINSA_20SM90_TMA_LOAD_IM2COLENSA_14ComposedLayoutINSA_7SwizzleILi3ELi4ELi3EEENSA_18smem_ptr_flag_bitsILi16EEENSW_INSB_IJNSB_IJNSC_ILi8EEENSC_ILi32EEEEEENSB_IJSJ_SD_EEENSB_IJSD_NSC_ILi4EEEEEEEEENSB_IJNSB_IJSJ_NSC_ILi512EEEEEENSB_IJSD_SX_EEENSB_IJSX_NSC_ILi16384EEEEEEEEEEEEEvEENS14_INSA_13SM90_TMA_LOADENS16_IS18_S1A_NSW_INSB_IJNSB_IJSJ_NSC_ILi2EEEEEENSB_IJS1B_S1B_EEES1G_EEENSB_IJNSB_IJSD_NSC_ILi4096EEEEEES1J_NSB_IJSX_NSC_ILi8192EEEEEEEEEEEEEvEEEENS_8epilogue10collective6detail29Sm90TmaWarpSpecializedAdapterINS26_15DefaultEpilogueISM_NSB_IJNSB_IJlllEEESD_SX_EEES2B_NS25_6thread17LinearCombinationISM_Li1EffLNS2C_9ScaleType4KindE0ELNS_15FloatRoundStyleE2ESM_EENS_4gemm15EpilogueDefaultEEEEEvvEEEEvNT_6ParamsE --------------------------
	.section	.text._ZN7cutlass13device_kernelINS_4conv6kernel13ConvUniversalINS1_16ConvProblemShapeILNS1_8OperatorE1ELi2EEENS1_10collective14CollectiveConvINS1_46MainloopSm90TmaGmmaWarpSpecializedImplicitGemmILS5_1ELi4ELi2EN4cute5tupleIJNSA_1CILi1EEESD_SD_EEENS1_36KernelImplicitTmaWarpSpecializedSm90ELi1EEENSB_IJNSC_ILi256EEENSC_ILi128EEENSB_IJNSC_ILi64EEEEEEEEENS_6half_tESM_NSA_8TiledMMAINSA_8MMA_AtomIJNSA_4SM904GMMA26MMA_64x128x16_F32F16F16_SSILNSQ_5MajorE0ELSS_1ELNSQ_7ScaleInE1ELST_1EEEEEENSA_6LayoutISE_NSB_IJNSC_ILi0EEESX_SX_EEEEENSB_IJNSA_10UnderscoreES10_S10_EEEEENS7_6detail26Sm90ImplicitGemmTileTraitsINSA_20SM90_TMA_LOAD_IM2COLENSA_14ComposedLayoutINSA_7SwizzleILi3ELi4ELi3EEENSA_18smem_ptr_flag_bitsILi16EEENSW_INSB_IJNSB_IJNSC_ILi8EEENSC_ILi32EEEEEENSB_IJSJ_SD_EEENSB_IJSD_NSC_ILi4EEEEEEEEENSB_IJNSB_IJSJ_NSC_ILi512EEEEEENSB_IJSD_SX_EEENSB_IJSX_NSC_ILi16384EEEEEEEEEEEEEvEENS14_INSA_13SM90_TMA_LOADENS16_IS18_S1A_NSW_INSB_IJNSB_IJSJ_NSC_ILi2EEEEEENSB_IJS1B_S1B_EEES1G_EEENSB_IJNSB_IJSD_NSC_ILi4096EEEEEES1J_NSB_IJSX_NSC_ILi8192EEEEEEEEEEEEEvEEEENS_8epilogue10collective6detail29Sm90TmaWarpSpecializedAdapterINS26_15DefaultEpilogueISM_NSB_IJNSB_IJlllEEESD_SX_EEES2B_NS25_6thread17LinearCombinationISM_Li1EffLNS2C_9ScaleType4KindE0ELNS_15FloatRoundStyleE2ESM_EENS_4gemm15EpilogueDefaultEEEEEvvEEEEvNT_6ParamsE,"ax",@progbits
	.align	128
.text._ZN7cutlass13device_kernelINS_4conv6kernel13ConvUniversalINS1_16ConvProblemShapeILNS1_8OperatorE1ELi2EEENS1_10collective14CollectiveConvINS1_46MainloopSm90TmaGmmaWarpSpecializedImplicitGemmILS5_1ELi4ELi2EN4cute5tupleIJNSA_1CILi1EEESD_SD_EEENS1_36KernelImplicitTmaWarpSpecializedSm90ELi1EEENSB_IJNSC_ILi256EEENSC_ILi128EEENSB_IJNSC_ILi64EEEEEEEEENS_6half_tESM_NSA_8TiledMMAINSA_8MMA_AtomIJNSA_4SM904GMMA26MMA_64x128x16_F32F16F16_SSILNSQ_5MajorE0ELSS_1ELNSQ_7ScaleInE1ELST_1EEEEEENSA_6LayoutISE_NSB_IJNSC_ILi0EEESX_SX_EEEEENSB_IJNSA_10UnderscoreES10_S10_EEEEENS7_6detail26Sm90ImplicitGemmTileTraitsINSA_20SM90_TMA_LOAD_IM2COLENSA_14ComposedLayoutINSA_7SwizzleILi3ELi4ELi3EEENSA_18smem_ptr_flag_bitsILi16EEENSW_INSB_IJNSB_IJNSC_ILi8EEENSC_ILi32EEEEEENSB_IJSJ_SD_EEENSB_IJSD_NSC_ILi4EEEEEEEEENSB_IJNSB_IJSJ_NSC_ILi512EEEEEENSB_IJSD_SX_EEENSB_IJSX_NSC_ILi16384EEEEEEEEEEEEEvEENS14_INSA_13SM90_TMA_LOADENS16_IS18_S1A_NSW_INSB_IJNSB_IJSJ_NSC_ILi2EEEEEENSB_IJS1B_S1B_EEES1G_EEENSB_IJNSB_IJSD_NSC_ILi4096EEEEEES1J_NSB_IJSX_NSC_ILi8192EEEEEEEEEEEEEvEEEENS_8epilogue10collective6detail29Sm90TmaWarpSpecializedAdapterINS26_15DefaultEpilogueISM_NSB_IJNSB_IJlllEEESD_SX_EEES2B_NS25_6thread17LinearCombinationISM_Li1EffLNS2C_9ScaleType4KindE0ELNS_15FloatRoundStyleE2ESM_EENS_4gemm15EpilogueDefaultEEEEEvvEEEEvNT_6ParamsE:
        .type           _ZN7cutlass13device_kernelINS_4conv6kernel13ConvUniversalINS1_16ConvProblemShapeILNS1_8OperatorE1ELi2EEENS1_10collective14CollectiveConvINS1_46MainloopSm90TmaGmmaWarpSpecializedImplicitGemmILS5_1ELi4ELi2EN4cute5tupleIJNSA_1CILi1EEESD_SD_EEENS1_36KernelImplicitTmaWarpSpecializedSm90ELi1EEENSB_IJNSC_ILi256EEENSC_ILi128EEENSB_IJNSC_ILi64EEEEEEEEENS_6half_tESM_NSA_8TiledMMAINSA_8MMA_AtomIJNSA_4SM904GMMA26MMA_64x128x16_F32F16F16_SSILNSQ_5MajorE0ELSS_1ELNSQ_7ScaleInE1ELST_1EEEEEENSA_6LayoutISE_NSB_IJNSC_ILi0EEESX_SX_EEEEENSB_IJNSA_10UnderscoreES10_S10_EEEEENS7_6detail26Sm90ImplicitGemmTileTraitsINSA_20SM90_TMA_LOAD_IM2COLENSA_14ComposedLayoutINSA_7SwizzleILi3ELi4ELi3EEENSA_18smem_ptr_flag_bitsILi16EEENSW_INSB_IJNSB_IJNSC_ILi8EEENSC_ILi32EEEEEENSB_IJSJ_SD_EEENSB_IJSD_NSC_ILi4EEEEEEEEENSB_IJNSB_IJSJ_NSC_ILi512EEEEEENSB_IJSD_SX_EEENSB_IJSX_NSC_ILi16384EEEEEEEEEEEEEvEENS14_INSA_13SM90_TMA_LOADENS16_IS18_S1A_NSW_INSB_IJNSB_IJSJ_NSC_ILi2EEEEEENSB_IJS1B_S1B_EEES1G_EEENSB_IJNSB_IJSD_NSC_ILi4096EEEEEES1J_NSB_IJSX_NSC_ILi8192EEEEEEEEEEEEEvEEEENS_8epilogue10collective6detail29Sm90TmaWarpSpecializedAdapterINS26_15DefaultEpilogueISM_NSB_IJNSB_IJlllEEESD_SX_EEES2B_NS25_6thread17LinearCombinationISM_Li1EffLNS2C_9ScaleType4KindE0ELNS_15FloatRoundStyleE2ESM_EENS_4gemm15EpilogueDefaultEEEEEvvEEEEvNT_6ParamsE,@function
        .size           _ZN7cutlass13device_kernelINS_4conv6kernel13ConvUniversalINS1_16ConvProblemShapeILNS1_8OperatorE1ELi2EEENS1_10collective14CollectiveConvINS1_46MainloopSm90TmaGmmaWarpSpecializedImplicitGemmILS5_1ELi4ELi2EN4cute5tupleIJNSA_1CILi1EEESD_SD_EEENS1_36KernelImplicitTmaWarpSpecializedSm90ELi1EEENSB_IJNSC_ILi256EEENSC_ILi128EEENSB_IJNSC_ILi64EEEEEEEEENS_6half_tESM_NSA_8TiledMMAINSA_8MMA_AtomIJNSA_4SM904GMMA26MMA_64x128x16_F32F16F16_SSILNSQ_5MajorE0ELSS_1ELNSQ_7ScaleInE1ELST_1EEEEEENSA_6LayoutISE_NSB_IJNSC_ILi0EEESX_SX_EEEEENSB_IJNSA_10UnderscoreES10_S10_EEEEENS7_6detail26Sm90ImplicitGemmTileTraitsINSA_20SM90_TMA_LOAD_IM2COLENSA_14ComposedLayoutINSA_7SwizzleILi3ELi4ELi3EEENSA_18smem_ptr_flag_bitsILi16EEENSW_INSB_IJNSB_IJNSC_ILi8EEENSC_ILi32EEEEEENSB_IJSJ_SD_EEENSB_IJSD_NSC_ILi4EEEEEEEEENSB_IJNSB_IJSJ_NSC_ILi512EEEEEENSB_IJSD_SX_EEENSB_IJSX_NSC_ILi16384EEEEEEEEEEEEEvEENS14_INSA_13SM90_TMA_LOADENS16_IS18_S1A_NSW_INSB_IJNSB_IJSJ_NSC_ILi2EEEEEENSB_IJS1B_S1B_EEES1G_EEENSB_IJNSB_IJSD_NSC_ILi4096EEEEEES1J_NSB_IJSX_NSC_ILi8192EEEEEEEEEEEEEvEEEENS_8epilogue10collective6detail29Sm90TmaWarpSpecializedAdapterINS26_15DefaultEpilogueISM_NSB_IJNSB_IJlllEEESD_SX_EEES2B_NS25_6thread17LinearCombinationISM_Li1EffLNS2C_9ScaleType4KindE0ELNS_15FloatRoundStyleE2ESM_EENS_4gemm15EpilogueDefaultEEEEEvvEEEEvNT_6ParamsE,(.L_x_535 - _ZN7cutlass13device_kernelINS_4conv6kernel13ConvUniversalINS1_16ConvProblemShapeILNS1_8OperatorE1ELi2EEENS1_10collective14CollectiveConvINS1_46MainloopSm90TmaGmmaWarpSpecializedImplicitGemmILS5_1ELi4ELi2EN4cute5tupleIJNSA_1CILi1EEESD_SD_EEENS1_36KernelImplicitTmaWarpSpecializedSm90ELi1EEENSB_IJNSC_ILi256EEENSC_ILi128EEENSB_IJNSC_ILi64EEEEEEEEENS_6half_tESM_NSA_8TiledMMAINSA_8MMA_AtomIJNSA_4SM904GMMA26MMA_64x128x16_F32F16F16_SSILNSQ_5MajorE0ELSS_1ELNSQ_7ScaleInE1ELST_1EEEEEENSA_6LayoutISE_NSB_IJNSC_ILi0EEESX_SX_EEEEENSB_IJNSA_10UnderscoreES10_S10_EEEEENS7_6detail26Sm90ImplicitGemmTileTraitsINSA_20SM90_TMA_LOAD_IM2COLENSA_14ComposedLayoutINSA_7SwizzleILi3ELi4ELi3EEENSA_18smem_ptr_flag_bitsILi16EEENSW_INSB_IJNSB_IJNSC_ILi8EEENSC_ILi32EEEEEENSB_IJSJ_SD_EEENSB_IJSD_NSC_ILi4EEEEEEEEENSB_IJNSB_IJSJ_NSC_ILi512EEEEEENSB_IJSD_SX_EEENSB_IJSX_NSC_ILi16384EEEEEEEEEEEEEvEENS14_INSA_13SM90_TMA_LOADENS16_IS18_S1A_NSW_INSB_IJNSB_IJSJ_NSC_ILi2EEEEEENSB_IJS1B_S1B_EEES1G_EEENSB_IJNSB_IJSD_NSC_ILi4096EEEEEES1J_NSB_IJSX_NSC_ILi8192EEEEEEEEEEEEEvEEEENS_8epilogue10collective6detail29Sm90TmaWarpSpecializedAdapterINS26_15DefaultEpilogueISM_NSB_IJNSB_IJlllEEESD_SX_EEES2B_NS25_6thread17LinearCombinationISM_Li1EffLNS2C_9ScaleType4KindE0ELNS_15FloatRoundStyleE2ESM_EENS_4gemm15EpilogueDefaultEEEEEvvEEEEvNT_6ParamsE)
        .other          _ZN7cutlass13device_kernelINS_4conv6kernel13ConvUniversalINS1_16ConvProblemShapeILNS1_8OperatorE1ELi2EEENS1_10collective14CollectiveConvINS1_46MainloopSm90TmaGmmaWarpSpecializedImplicitGemmILS5_1ELi4ELi2EN4cute5tupleIJNSA_1CILi1EEESD_SD_EEENS1_36KernelImplicitTmaWarpSpecializedSm90ELi1EEENSB_IJNSC_ILi256EEENSC_ILi128EEENSB_IJNSC_ILi64EEEEEEEEENS_6half_tESM_NSA_8TiledMMAINSA_8MMA_AtomIJNSA_4SM904GMMA26MMA_64x128x16_F32F16F16_SSILNSQ_5MajorE0ELSS_1ELNSQ_7ScaleInE1ELST_1EEEEEENSA_6LayoutISE_NSB_IJNSC_ILi0EEESX_SX_EEEEENSB_IJNSA_10UnderscoreES10_S10_EEEEENS7_6detail26Sm90ImplicitGemmTileTraitsINSA_20SM90_TMA_LOAD_IM2COLENSA_14ComposedLayoutINSA_7SwizzleILi3ELi4ELi3EEENSA_18smem_ptr_flag_bitsILi16EEENSW_INSB_IJNSB_IJNSC_ILi8EEENSC_ILi32EEEEEENSB_IJSJ_SD_EEENSB_IJSD_NSC_ILi4EEEEEEEEENSB_IJNSB_IJSJ_NSC_ILi512EEEEEENSB_IJSD_SX_EEENSB_IJSX_NSC_ILi16384EEEEEEEEEEEEEvEENS14_INSA_13SM90_TMA_LOADENS16_IS18_S1A_NSW_INSB_IJNSB_IJSJ_NSC_ILi2EEEEEENSB_IJS1B_S1B_EEES1G_EEENSB_IJNSB_IJSD_NSC_ILi4096EEEEEES1J_NSB_IJSX_NSC_ILi8192EEEEEEEEEEEEEvEEEENS_8epilogue10collective6detail29Sm90TmaWarpSpecializedAdapterINS26_15DefaultEpilogueISM_NSB_IJNSB_IJlllEEESD_SX_EEES2B_NS25_6thread17LinearCombinationISM_Li1EffLNS2C_9ScaleType4KindE0ELNS_15FloatRoundStyleE2ESM_EENS_4gemm15EpilogueDefaultEEEEEvvEEEEvNT_6ParamsE,@"STO_CUDA_ENTRY STV_DEFAULT"
_ZN7cutlass13device_kernelINS_4conv6kernel13ConvUniversalINS1_16ConvProblemShapeILNS1_8OperatorE1ELi2EEENS1_10collective14CollectiveConvINS1_46MainloopSm90TmaGmmaWarpSpecializedImplicitGemmILS5_1ELi4ELi2EN4cute5tupleIJNSA_1CILi1EEESD_SD_EEENS1_36KernelImplicitTmaWarpSpecializedSm90ELi1EEENSB_IJNSC_ILi256EEENSC_ILi128EEENSB_IJNSC_ILi64EEEEEEEEENS_6half_tESM_NSA_8TiledMMAINSA_8MMA_AtomIJNSA_4SM904GMMA26MMA_64x128x16_F32F16F16_SSILNSQ_5MajorE0ELSS_1ELNSQ_7ScaleInE1ELST_1EEEEEENSA_6LayoutISE_NSB_IJNSC_ILi0EEESX_SX_EEEEENSB_IJNSA_10UnderscoreES10_S10_EEEEENS7_6detail26Sm90ImplicitGemmTileTraitsINSA_20SM90_TMA_LOAD_IM2COLENSA_14ComposedLayoutINSA_7SwizzleILi3ELi4ELi3EEENSA_18smem_ptr_flag_bitsILi16EEENSW_INSB_IJNSB_IJNSC_ILi8EEENSC_ILi32EEEEEENSB_IJSJ_SD_EEENSB_IJSD_NSC_ILi4EEEEEEEEENSB_IJNSB_IJSJ_NSC_ILi512EEEEEENSB_IJSD_SX_EEENSB_IJSX_NSC_ILi16384EEEEEEEEEEEEEvEENS14_INSA_13SM90_TMA_LOADENS16_IS18_S1A_NSW_INSB_IJNSB_IJSJ_NSC_ILi2EEEEEENSB_IJS1B_S1B_EEES1G_EEENSB_IJNSB_IJSD_NSC_ILi4096EEEEEES1J_NSB_IJSX_NSC_ILi8192EEEEEEEEEEEEEvEEEENS_8epilogue10collective6detail29Sm90TmaWarpSpecializedAdapterINS26_15DefaultEpilogueISM_NSB_IJNSB_IJlllEEESD_SX_EEES2B_NS25_6thread17LinearCombinationISM_Li1EffLNS2C_9ScaleType4KindE0ELNS_15FloatRoundStyleE2ESM_EENS_4gemm15EpilogueDefaultEEEEEvvEEEEvNT_6ParamsE:
[----:B------:R-:W0:Y:S01]  /*0000*/  LDC R1, c[0x0][0x28] ;  /* 0x00000a00ff017b82 */ /* 0x000e220000000800 */
[----:B------:R-:W1:Y:S01]  /*0010*/  S2R R4, SR_TID.X ;  /* 0x0000000000047919 */ /* 0x000e620000002100 */
[----:B------:R-:W-:Y:S01]  /*0020*/  ELECT P0, URZ, PT ;  /* 0x00000000003f782f */ /* 0x000fe20003800000 */
[----:B------:R-:W-:Y:S01]  /*0030*/  BSSY B0, `(.L_x_0) ;  /* 0x0000015000007945 */ /* 0x000fe20003800000 */
[----:B0-----:R-:W-:Y:S01]  /*0040*/  VIADD R1, R1, 0xfffffc18 ;  /* 0xfffffc1801017836 */ /* 0x001fe20000000000 */
[----:B-1----:R-:W-:-:S05]  /*0050*/  SHF.R.U32.HI R0, RZ, 0x5, R4 ;  /* 0x00000005ff007819 */ /* 0x002fca0000011604 */
[----:B------:R-:W0:Y:S02]  /*0060*/  SHFL.IDX PT, R2, R0, RZ, 0x1f ;  /* 0x00001fff00027589 */ /* 0x000e2400000e0000 */
[----:B0-----:R-:W-:Y:S02]  /*0070*/  R2UR UR4, R2 ;  /* 0x00000000020472ca */ /* 0x001fe400000e0000 */
[----:B------:R-:W-:-:S06]  /*0080*/  SHF.R.U32.HI R2, RZ, 0x7, R4 ;  /* 0x00000007ff027819 */ /* 0x000fcc0000011604 */
[----:B------:R-:W0:Y:S05]  /*0090*/  SHFL.IDX PT, R2, R2, RZ, 0x1f ;  /* 0x00001fff02027589 */ /* 0x000e2a00000e0000 */
[----:B------:R-:W-:Y:S02]  /*00a0*/  USHF.R.S32.HI UR5, URZ, 0x1f, UR4 ;  /* 0x0000001f3f057899 */ /* 0x000fe40008011404 */
[----:B------:R-:W-:Y:S02]  /*00b0*/  ISETP.NE.OR P0, PT, RZ, UR4, !P0 ;  /* 0x00000004ff007c0c */ /* 0x000fe4000c705670 */
[----:B------:R-:W-:-:S04]  /*00c0*/  ULEA.HI UR5, UR5, UR4, URZ, 0x2 ;  /* 0x0000000405057291 */ /* 0x000fc8000f8f103f */
[----:B------:R-:W-:-:S04]  /*00d0*/  ULOP3.LUT UR5, UR5, 0xfffffffc, URZ, 0xc0, !UPT ;  /* 0xfffffffc05057892 */ /* 0x000fc8000f8ec03f */
[----:B------:R-:W-:-:S03]  /*00e0*/  UIADD3 UR7, UR4, -UR5, URZ ;  /* 0x8000000504077290 */ /* 0x000fc6000fffe03f */
[----:B------:R-:W-:Y:S09]  /*00f0*/  @P0 BRA `(.L_x_1) ;  /* 0x0000000000200947 */ /* 0x000ff20003800000 */
[----:B------:R-:W-:Y:S02]  /*0100*/  ULDC.64 UR4, c[0x0][0x198] ;  /* 0x0000660000047ab9 */ /* 0x000fe40000000a00 */
[----:B------:R-:W-:Y:S02]  /*0110*/  UIADD3 UR8, UP0, UR4, 0xf0, URZ ;  /* 0x000000f004087890 */ /* 0x000fe4000ff1e03f */
[----:B------:R-:W-:Y:S02]  /*0120*/  UIADD3 UR4, UP1, UR4, 0x1f0, URZ ;  /* 0x000001f004047890 */ /* 0x000fe4000ff3e03f */
[----:B------:R-:W-:Y:S02]  /*0130*/  UIADD3.X UR9, URZ, UR5, URZ, UP0, !UPT ;  /* 0x000000053f097290 */ /* 0x000fe400087fe43f */
[----:B------:R-:W-:-:S07]  /*0140*/  UIADD3.X UR5, URZ, UR5, URZ, UP1, !UPT ;  /* 0x000000053f057290 */ /* 0x000fce0008ffe43f */
[----:B------:R1:W-:Y:S02]  /*0150*/  UTMACCTL.PF [UR8] ;  /* 0x00000000080079b9 */ /* 0x0003e40008040000 */
[----:B------:R1:W-:Y:S02]  /*0160*/  UTMACCTL.PF [UR4] ;  /* 0x00000000040079b9 */ /* 0x0003e40008040000 */
[----:B-1----:R-:W-:Y:S01]  /*0170*/  NOP ;  /* 0x0000000000007918 */ /* 0x002fe20000000000 */
.L_x_1:
[----:B------:R-:W-:Y:S05]  /*0180*/  BSYNC B0 ;  /* 0x0000000000007941 */ /* 0x000fea0003800000 */
.L_x_0:
[----:B------:R-:W1:Y:S01]  /*0190*/  SHFL.IDX PT, R0, R0, RZ, 0x1f ;  /* 0x00001fff00007589 */ /* 0x000e6200000e0000 */
[----:B0-----:R-:W-:-:S13]  /*01a0*/  R2UR UR12, R2 ;  /* 0x00000000020c72ca */ /* 0x001fda00000e0000 */
[----:B------:R-:W-:Y:S02]  /*01b0*/  ULOP3.LUT UP0, URZ, UR12, UR7, URZ, 0xfc, !UPT ;  /* 0x000000070c3f7292 */ /* 0x000fe4000f80fc3f */
[----:B------:R-:W-:Y:S02]  /*01c0*/  UISETP.NE.AND UP1, UPT, UR12, 0x1, UPT ;  /* 0x000000010c00788c */ /* 0x000fe4000bf25270 */
[----:B------:R-:W-:-:S04]  /*01d0*/  USEL UR6, URZ, 0x1, UP0 ;  /* 0x000000013f067887 */ /* 0x000fc80008000000 */
[----:B------:R-:W-:Y:S01]  /*01e0*/  USEL UR6, UR6, 0x2, UP1 ;  /* 0x0000000206067887 */ /* 0x000fe20008800000 */
[----:B-1----:R-:W-:-:S13]  /*01f0*/  ISETP.NE.AND P0, PT, R0, RZ, PT ;  /* 0x000000ff0000720c */ /* 0x002fda0003f05270 */
[----:B------:R-:W-:Y:S05]  /*0200*/  @P0 BRA `(.L_x_2) ;  /* 0x0000000000580947 */ /* 0x000fea0003800000 */
[----:B------:R-:W0:Y:S01]  /*0210*/  S2UR UR10, SR_CgaCtaId ;  /* 0x00000000000a79c3 */ /* 0x000e220000008800 */
[----:B------:R-:W-:Y:S01]  /*0220*/  UMOV UR4, 0x400 ;  /* 0x0000040000047882 */ /* 0x000fe20000000000 */
[----:B------:R-:W-:Y:S01]  /*0230*/  UMOV UR5, 0x1 ;  /* 0x0000000100057882 */ /* 0x000fe20000000000 */
[----:B------:R-:W-:Y:S01]  /*0240*/  UMOV UR8, 0x80 ;  /* 0x0000008000087882 */ /* 0x000fe20000000000 */
[----:B------:R-:W-:Y:S01]  /*0250*/  ELECT P0, URZ, PT ;  /* 0x00000000003f782f */ /* 0x000fe20003800000 */
[----:B------:R-:W-:-:S04]  /*0260*/  UIADD3 UR8, -UR8, 0x100000, URZ ;  /* 0x0010000008087890 */ /* 0x000fc8000fffe13f */
[----:B------:R-:W-:Y:S02]  /*0270*/  USHF.L.U32 UR9, UR8, 0xb, URZ ;  /* 0x0000000b08097899 */ /* 0x000fe4000800063f */
[----:B------:R-:W-:Y:S02]  /*0280*/  USHF.L.U32 UR8, UR8, 0x1, URZ ;  /* 0x0000000108087899 */ /* 0x000fe4000800063f */
[----:B0-----:R-:W-:Y:S02]  /*0290*/  ULEA UR10, UR10, UR4, 0x18 ;  /* 0x000000040a0a7291 */ /* 0x001fe4000f8ec03f */
[----:B------:R-:W-:-:S04]  /*02a0*/  UIADD3 UR4, -UR5, 0x100000, URZ ;  /* 0x0010000005047890 */ /* 0x000fc8000fffe13f */
[----:B------:R-:W-:Y:S02]  /*02b0*/  USHF.L.U32 UR5, UR4, 0xb, URZ ;  /* 0x0000000b04057899 */ /* 0x000fe4000800063f */
[----:B------:R-:W-:Y:S01]  /*02c0*/  USHF.L.U32 UR4, UR4, 0x1, URZ ;  /* 0x0000000104047899 */ /* 0x000fe2000800063f */
[----:B------:R-:W0:Y:S11]  /*02d0*/  FENCE.VIEW.ASYNC.S ;  /* 0x00000000000073c6 */ /* 0x000e360000000000 */
[----:B0-----:R0:W1:Y:S01]  /*02e0*/  SYNCS.EXCH.64 URZ, [UR10+0x30000], UR4 ;  /* 0x030000040a3f75b2 */ /* 0x0010620008000100 */
[----:B------:R0:W2:Y:S01]  /*02f0*/  SYNCS.EXCH.64 URZ, [UR10+0x30020], UR8 ;  /* 0x030020080a3f75b2 */ /* 0x0000a20008000100 */
[----:B------:R0:W3:Y:S01]  /*0300*/  SYNCS.EXCH.64 URZ, [UR10+0x30008], UR4 ;  /* 0x030008040a3f75b2 */ /* 0x0000e20008000100 */
[----:B------:R0:W4:Y:S01]  /*0310*/  SYNCS.EXCH.64 URZ, [UR10+0x30028], UR8 ;  /* 0x030028080a3f75b2 */ /* 0x0001220008000100 */
[----:B------:R0:W0:Y:S01]  /*0320*/  SYNCS.EXCH.64 URZ, [UR10+0x30010], UR4 ;  /* 0x030010040a3f75b2 */ /* 0x0000220008000100 */
[----:B------:R0:W0:Y:S01]  /*0330*/  SYNCS.EXCH.64 URZ, [UR10+0x30030], UR8 ;  /* 0x030030080a3f75b2 */ /* 0x0000220008000100 */
[----:B------:R0:W0:Y:S01]  /*0340*/  SYNCS.EXCH.64 URZ, [UR10+0x30018], UR4 ;  /* 0x030018040a3f75b2 */ /* 0x0000220008000100 */
[----:B------:R0:W0:Y:S01]  /*0350*/  SYNCS.EXCH.64 URZ, [UR10+0x30038], UR8 ;  /* 0x030038080a3f75b2 */ /* 0x0000220008000100 */
[----:B------:R-:W-:Y:S01]  /*0360*/  NOP ;  /* 0x0000000000007918 */ /* 0x000fe20000000000 */
.L_x_2:
[----:B0-----:R-:W-:Y:S01]  /*0370*/  ULDC.64 UR4, c[0x0][0x598] ;  /* 0x0001660000047ab9 */ /* 0x001fe20000000a00 */
[----:B------:R-:W-:Y:S01]  /*0380*/  NOP ;  /* 0x0000000000007918 */ /* 0x000fe20000000000 */
[----:B------:R-:W-:Y:S01]  /*0390*/  ISETP.NE.U32.AND P0, PT, RZ, UR4, PT ;  /* 0x00000004ff007c0c */ /* 0x000fe2000bf05070 */
[----:B------:R-:W-:Y:S01]  /*03a0*/  NOP ;  /* 0x0000000000007918 */ /* 0x000fe20000000000 */
[----:B------:R-:W-:Y:S01]  /*03b0*/  ULDC.64 UR20, c[0x0][0x208] ;  /* 0x0000820000147ab9 */ /* 0x000fe20000000a00 */
[----:B-1234-:R-:W-:Y:S01]  /*03c0*/  BAR.SYNC.DEFER_BLOCKING 0x0 ;  /* 0x0000000000007b1d */ /* 0x01efe20000010000 */
[----:B------:R-:W-:-:S13]  /*03d0*/  ISETP.NE.AND.EX P0, PT, RZ, UR5, PT, P0 ;  /* 0x00000005ff007c0c */ /* 0x000fda000bf05300 */
[----:B------:R-:W-:Y:S05]  /*03e0*/  @!P0 BRA `(.L_x_3) ;  /* 0x0000000000208947 */ /* 0x000fea0003800000 */
[----:B------:R-:W0:Y:S02]  /*03f0*/  LDC.64 R2, c[0x0][0x598] ;  /* 0x00016600ff027b82 */ /* 0x000e240000000a00 */
[----:B0-----:R-:W2:Y:S02]  /*0400*/  LDG.E.64 R2, desc[UR20][R2.64] ;  /* 0x0000001402027981 */ /* 0x001ea4000c1e1b00 */
[----:B--2---:R-:W-:-:S04]  /*0410*/  ISETP.NE.U32.AND P0, PT, R2, RZ, PT ;  /* 0x000000ff0200720c */ /* 0x004fc80003f05070 */
[----:B------:R-:W-:-:S13]  /*0420*/  ISETP.NE.AND.EX P0, PT, R3, RZ, PT, P0 ;  /* 0x000000ff0300720c */ /* 0x000fda0003f05300 */
[----:B------:R-:W-:Y:S05]  /*0430*/  @!P0 BRA `(.L_x_3) ;  /* 0x00000000000c8947 */ /* 0x000fea0003800000 */
[----:B------:R-:W2:Y:S02]  /*0440*/  LD.E R2, desc[UR20][R2.64] ;  /* 0x0000001402027980 */ /* 0x000ea4000c101900 */
[----:B--2---:R-:W-:Y:S01]  /*0450*/  R2UR UR11, R2 ;  /* 0x00000000020b72ca */ /* 0x004fe200000e0000 */
[----:B------:R-:W-:-:S14]  /*0460*/  BRA `(.L_x_4) ;  /* 0x0000000000247947 */ /* 0x000fdc0003800000 */
.L_x_3:
[----:B------:R-:W-:Y:S02]  /*0470*/  ULDC.64 UR4, c[0x0][0x588] ;  /* 0x0001620000047ab9 */ /* 0x000fe40000000a00 */
[----:B------:R-:W-:-:S04]  /*0480*/  ISETP.NE.U32.AND P0, PT, RZ, UR4, PT ;  /* 0x00000004ff007c0c */ /* 0x000fc8000bf05070 */
[----:B------:R-:W-:-:S13]  /*0490*/  ISETP.NE.AND.EX P0, PT, RZ, UR5, PT, P0 ;  /* 0x00000005ff007c0c */ /* 0x000fda000bf05300 */
[----:B------:R-:W-:Y:S05]  /*04a0*/  @!P0 BRA `(.L_x_5) ;  /* 0x0000000000108947 */ /* 0x000fea0003800000 */
[----:B------:R-:W0:Y:S02]  /*04b0*/  LDC.64 R2, c[0x0][0x588] ;  /* 0x00016200ff027b82 */ /* 0x000e240000000a00 */
[----:B0-----:R-:W2:Y:S02]  /*04c0*/  LDG.E R2, desc[UR20][R2.64] ;  /* 0x0000001402027981 */ /* 0x001ea4000c1e1900 */
[----:B--2---:R-:W-:Y:S01]  /*04d0*/  R2UR UR11, R2 ;  /* 0x00000000020b72ca */ /* 0x004fe200000e0000 */
[----:B------:R-:W-:-:S14]  /*04e0*/  BRA `(.L_x_4) ;  /* 0x0000000000047947 */ /* 0x000fdc0003800000 */
.L_x_5:
[----:B------:R-:W-:-:S05]  /*04f0*/  ULDC UR11, c[0x0][0x580] ;  /* 0x00016000000b7ab9 */ /* 0x000fca0000000800 */
.L_x_4:
[----:B------:R-:W-:Y:S02]  /*0500*/  ULDC.64 UR4, c[0x0][0x5a0] ;  /* 0x0001680000047ab9 */ /* 0x000fe40000000a00 */
[----:B------:R-:W-:-:S04]  /*0510*/  ISETP.NE.U32.AND P0, PT, RZ, UR4, PT ;  /* 0x00000004ff007c0c */ /* 0x000fc8000bf05070 */
        /* <DEDUP_REMOVED lines=10> */
.L_x_6:
        /* <DEDUP_REMOVED lines=8> */
.L_x_8:
[----:B------:R-:W-:-:S05]  /*0640*/  ULDC UR22, c[0x0][0x584] ;  /* 0x0001610000167ab9 */ /* 0x000fca0000000800 */
.L_x_7:
[----:B------:R-:W-:Y:S01]  /*0650*/  ULDC UR4, c[0x0][0x3c4] ;  /* 0x0000f10000047ab9 */ /* 0x000fe20000000800 */
[----:B------:R-:W-:Y:S01]  /*0660*/  ISETP.NE.AND P0, PT, RZ, UR12, PT ;  /* 0x0000000cff007c0c */ /* 0x000fe2000bf05270 */
[----:B------:R-:W-:Y:S01]  /*0670*/  UIADD3 UR4, UR4, 0x3f, URZ ;  /* 0x0000003f04047890 */ /* 0x000fe2000fffe03f */
[----:B------:R-:W-:-:S03]  /*0680*/  ULDC.64 UR32, c[0x0][0x3c8] ;  /* 0x0000f20000207ab9 */ /* 0x000fc60000000a00 */
[----:B------:R-:W-:-:S04]  /*0690*/  USHF.R.S32.HI UR5, URZ, 0x1f, UR4 ;  /* 0x0000001f3f057899 */ /* 0x000fc80008011404 */
[----:B------:R-:W-:-:S04]  /*06a0*/  ULEA.HI UR4, UR5, UR4, URZ, 0x6 ;  /* 0x0000000405047291 */ /* 0x000fc8000f8f303f */
[----:B------:R-:W-:-:S04]  /*06b0*/  USHF.R.S32.HI UR4, URZ, 0x6, UR4 ;  /* 0x000000063f047899 */ /* 0x000fc80008011404 */
[----:B------:R-:W-:-:S04]  /*06c0*/  UIMAD UR5, UR4, UR32, URZ ;  /* 0x00000020040572a4 */ /* 0x000fc8000f8e023f */
[----:B------:R-:W-:Y:S01]  /*06d0*/  UIMAD UR5, UR5, UR33, URZ ;  /* 0x00000021050572a4 */ /* 0x000fe2000f8e023f */
[----:B------:R-:W-:Y:S11]  /*06e0*/  @!P0 BRA `(.L_x_9) ;  /* 0x0000015800508947 */ /* 0x000ff60003800000 */
[----:B------:R-:W-:-:S06]  /*06f0*/  UISETP.NE.AND UP0, UPT, UR12, 0x1, UPT ;  /* 0x000000010c00788c */ /* 0x000fcc000bf05270 */
[----:B------:R-:W-:-:S13]  /*0700*/  PLOP3.LUT P0, PT, PT, PT, UP0, 0x80, 0x0 ;  /* 0x000000000000781c */ /* 0x000fda0003f0f008 */
[----:B------:R-:W-:Y:S05]  /*0710*/  @P0 EXIT ;  /* 0x000000000000094d */ /* 0x000fea0003800000 */
[----:B------:R0:W-:Y:S01]  /*0720*/  STL [R1], RZ ;  /* 0x000000ff01007387 */ /* 0x0001e20000100800 */
[----:B------:R-:W-:Y:S01]  /*0730*/  UISETP.GE.AND UP0, UPT, UR5, 0x1, UPT ;  /* 0x000000010500788c */ /* 0x000fe2000bf06270 */
[----:B------:R-:W-:Y:S01]  /*0740*/  CS2R R86, SRZ ;  /* 0x0000000000567805 */ /* 0x000fe2000001ff00 */
[----:B------:R-:W-:Y:S01]  /*0750*/  UMOV UR4, URZ ;  /* 0x0000003f00047c82 */ /* 0x000fe20008000000 */
[----:B------:R0:W-:Y:S01]  /*0760*/  STL [R1+0x4], RZ ;  /* 0x000004ff01007387 */ /* 0x0001e20000100800 */
[----:B------:R-:W-:Y:S02]  /*0770*/  CS2R R152, SRZ ;  /* 0x0000000000987805 */ /* 0x000fe4000001ff00 */
[----:B------:R-:W-:Y:S02]  /*0780*/  CS2R R154, SRZ ;  /* 0x00000000009a7805 */ /* 0x000fe4000001ff00 */
[----:B------:R-:W-:Y:S01]  /*0790*/  PLOP3.LUT P0, PT, PT, PT, UP0, 0x80, 0x0 ;  /* 0x000000000000781c */ /* 0x000fe20003f0f008 */
[----:B------:R0:W-:Y:S01]  /*07a0*/  STL [R1+0x8], RZ ;  /* 0x000008ff01007387 */ /* 0x0001e20000100800 */
[----:B------:R-:W-:-:S02]  /*07b0*/  CS2R R156, SRZ ;  /* 0x00000000009c7805 */ /* 0x000fc4000001ff00 */
[----:B------:R-:W-:Y:S02]  /*07c0*/  CS2R R158, SRZ ;  /* 0x00000000009e7805 */ /* 0x000fe4000001ff00 */
[----:B------:R-:W-:Y:S01]  /*07d0*/  CS2R R160, SRZ ;  /* 0x0000000000a07805 */ /* 0x000fe2000001ff00 */
[----:B------:R0:W-:Y:S01]  /*07e0*/  STL [R1+0xc], RZ ;  /* 0x00000cff01007387 */ /* 0x0001e20000100800 */
[----:B------:R-:W-:Y:S02]  /*07f0*/  CS2R R162, SRZ ;  /* 0x0000000000a27805 */ /* 0x000fe4000001ff00 */
[----:B------:R-:W-:Y:S02]  /*0800*/  CS2R R164, SRZ ;  /* 0x0000000000a47805 */ /* 0x000fe4000001ff00 */
[----:B------:R-:W-:Y:S01]  /*0810*/  CS2R R166, SRZ ;  /* 0x0000000000a67805 */ /* 0x000fe2000001ff00 */
        /* <DEDUP_REMOVED lines=116> */
[----:B------:R0:W-:Y:S04]  /*0f60*/  STL [R1+0x84], RZ ;  /* 0x000084ff01007387 */ /* 0x0001e80000100800 */
        /* <DEDUP_REMOVED lines=29> */
[----:B------:R0:W-:Y:S01]  /*1140*/  STL [R1+0xfc], RZ ;  /* 0x0000fcff01007387 */ /* 0x0001e20000100800 */
[----:B------:R-:W-:Y:S05]  /*1150*/  @!P0 BRA `(.L_x_10) ;  /* 0x0000002000dc8947 */ /* 0x000fea0003800000 */
[----:B------:R-:W-:-:S04]  /*1160*/  ULOP3.LUT UR4, UR6, 0x1, URZ, 0xfc, !UPT ;  /* 0x0000000106047892 */ /* 0x000fc8000f8efc3f */
[----:B------:R-:W-:-:S06]  /*1170*/  UISETP.NE.AND UP0, UPT, UR4, 0x3, UPT ;  /* 0x000000030400788c */ /* 0x000fcc000bf05270 */
[----:B------:R-:W-:-:S13]  /*1180*/  PLOP3.LUT P1, PT, PT, PT, UP0, 0x80, 0x0 ;  /* 0x000000000000781c */ /* 0x000fda0003f2f008 */
[----:B------:R-:W-:Y:S05]  /*1190*/  @!P1 BRA `(.L_x_11) ;  /* 0x0000000000049947 */ /* 0x000fea0003800000 */
[----:B------:R-:W-:Y:S01]  /*11a0*/  BPT.TRAP 0x1 ;  /* 0x000000040000795c */ /* 0x000fe20000300000 */
.L_x_11:
[----:B------:R-:W1:Y:S01]  /*11b0*/  S2UR UR7, SR_CgaCtaId ;  /* 0x00000000000779c3 */ /* 0x000e620000008800 */
[----:B------:R-:W-:Y:S01]  /*11c0*/  SHF.L.U32 R0, RZ, 0x1f, RZ ;  /* 0x0000001fff007819 */ /* 0x000fe200000006ff */
[----:B------:R-:W-:Y:S02]  /*11d0*/  UMOV UR4, 0x400 ;  /* 0x0000040000047882 */ /* 0x000fe40000000000 */
[----:B-1----:R-:W-:-:S12]  /*11e0*/  ULEA UR4, UR7, UR4, 0x18 ;  /* 0x0000000407047291 */ /* 0x002fd8000f8ec03f */
.L_x_12:
[----:B-1----:R-:W-:-:S04]  /*11f0*/  IMAD.U32 R3, RZ, RZ, UR4 ;  /* 0x00000004ff037e24 */ /* 0x002fc8000f8e00ff */
[----:B------:R1:W2:Y:S03]  /*1200*/  SYNCS.PHASECHK.TRANS64.TRYWAIT P1, [R3+URZ+0x30000], R0 ;  /* 0x03000000030075a7 */ /* 0x0002a6000802017f */
[----:B--2---:R-:W-:Y:S05]  /*1210*/  @!P1 NANOSLEEP.SYNCS 0x989680 ;  /* 0x009896800000995d */ /* 0x004fea0003900000 */
[----:B------:R-:W2:Y:S02]  /*1220*/  @!P1 SYNCS.PHASECHK.TRANS64 P1, [R3+URZ+0x30000], R0 ;  /* 0x03000000030095a7 */ /* 0x000ea4000802007f */
[----:B--2---:R-:W-:Y:S05]  /*1230*/  @!P1 BRA `(.L_x_12) ;  /* 0xfffffffc00ec9947 */ /* 0x004fea000383ffff */
[----:B------:R-:W-:Y:S01]  /*1240*/  UIADD3 UR7, UR4, 0x20000, URZ ;  /* 0x0002000004077890 */ /* 0x000fe2000fffe03f */
[----:B------:R-:W-:Y:S01]  /*1250*/  WARPGROUP.ARRIVE ;  /* 0x00000000000079c5 */ /* 0x000fe20000000000 */
[----:B------:R-:W-:Y:S02]  /*1260*/  USHF.R.U32.HI UR4, URZ, 0x4, UR4 ;  /* 0x000000043f047899 */ /* 0x000fe40008011604 */
[----:B------:R-:W-:Y:S02]  /*1270*/  USHF.R.U32.HI UR7, URZ, 0x4, UR7 ;  /* 0x000000043f077899 */ /* 0x000fe40008011607 */
[----:B------:R-:W-:Y:S02]  /*1280*/  ULOP3.LUT UR4, UR4, 0x3fff, URZ, 0xc0, !UPT ;  /* 0x00003fff04047892 */ /* 0x000fe4000f8ec03f */
[----:B------:R-:W-:Y:S02]  /*1290*/  ULOP3.LUT UR7, UR7, 0x3fff, URZ, 0xc0, !UPT ;  /* 0x00003fff07077892 */ /* 0x000fe4000f8ec03f */
[----:B------:R-:W-:-:S02]  /*12a0*/  ULOP3.LUT UR4, UR4, 0x10000, URZ, 0xfc, !UPT ;  /* 0x0001000004047892 */ /* 0x000fc4000f8efc3f */
[----:B------:R-:W-:Y:S01]  /*12b0*/  ULOP3.LUT UR8, UR7, 0x2000000, URZ, 0xfc, !UPT ;  /* 0x0200000007087892 */ /* 0x000fe2000f8efc3f */
[----:B------:R-:W-:Y:S01]  /*12c0*/  UMOV UR13, 0x40000040 ;  /* 0x40000040000d7882 */ /* 0x000fe20000000000 */
[----:B------:R-:W-:-:S03]  /*12d0*/  UMOV UR15, 0x40000040 ;  /* 0x40000040000f7882 */ /* 0x000fc60000000000 */
[----:B------:R-:W-:Y:S02]  /*12e0*/  UMOV UR12, UR4 ;  /* 0x00000004000c7c82 */ /* 0x000fe40008000000 */
[----:B------:R-:W-:Y:S02]  /*12f0*/  UMOV UR14, UR8 ;  /* 0x00000008000e7c82 */ /* 0x000fe40008000000 */
[----:B------:R-:W-:Y:S01]  /*1300*/  HGMMA.64x128x16.F32 R68, gdesc[UR12].tnspB, RZ, !UPT, gsb0 ;  /* 0x41e000000c4479f0 */ /* 0x000fe2000c0008ff */
[----:B------:R-:W-:Y:S01]  /*1310*/  UIADD3 UR12, UR4, 0x200, URZ ;  /* 0x00000200040c7890 */ /* 0x000fe2000fffe03f */
[----:B------:R-:W-:Y:S01]  /*1320*/  UMOV UR13, 0x40000040 ;  /* 0x40000040000d7882 */ /* 0x000fe20000000000 */
[----:B------:R-:W-:Y:S02]  /*1330*/  WARPGROUP.DEPBAR.LE gsb0, 0x0 ;  /* 0x00008000000079c5 */ /* 0x000fe40000010000 */
[----:B------:R-:W-:Y:S01]  /*1340*/  WARPGROUP.ARRIVE ;  /* 0x00000000000079c5 */ /* 0x000fe20000000000 */
[----:B------:R-:W-:Y:S01]  /*1350*/  IMAD.MOV.U32 R44, RZ, RZ, R88 ;  /* 0x000000ffff2c7224 */ /* 0x000fe200078e0058 */
[----:B------:R-:W-:Y:S01]  /*1360*/  MOV R43, R89 ;  /* 0x00000059002b7202 */ /* 0x000fe20000000f00 */
[----:B------:R-:W-:Y:S01]  /*1370*/  IMAD.MOV.U32 R42, RZ, RZ, R90 ;  /* 0x000000ffff2a7224 */ /* 0x000fe200078e005a */
[----:B------:R-:W-:Y:S01]  /*1380*/  MOV R39, R93 ;  /* 0x0000005d00277202 */ /* 0x000fe20000000f00 */
[----:B------:R-:W-:-:S02]  /*1390*/  IMAD.MOV.U32 R41, RZ, RZ, R91 ;  /* 0x000000ffff297224 */ /* 0x000fc400078e005b */
[----:B------:R-:W-:Y:S01]  /*13a0*/  HGMMA.64x128x16.F32 R152, gdesc[UR12].tnspB, RZ, !UPT, gsb0 ;  /* 0x41e000000c9879f0 */ /* 0x000fe2000c0008ff */
[----:B------:R-:W-:Y:S01]  /*13b0*/  UIADD3 UR12, UR4, 0x400, URZ ;  /* 0x00000400040c7890 */ /* 0x000fe2000fffe03f */
[----:B------:R-:W-:Y:S01]  /*13c0*/  IMAD.MOV.U32 R40, RZ, RZ, R92 ;  /* 0x000000ffff287224 */ /* 0x000fe200078e005c */
[----:B------:R-:W-:Y:S01]  /*13d0*/  MOV R35, R97 ;  /* 0x0000006100237202 */ /* 0x000fe20000000f00 */
        /* <DEDUP_REMOVED lines=15> */
[----:B-1----:R-:W-:Y:S01]  /*14d0*/  MOV R3, R129 ;  /* 0x0000008100037202 */ /* 0x002fe20000000f00 */
[----:B------:R-:W-:Y:S01]  /*14e0*/  IMAD.MOV.U32 R28, RZ, RZ, R104 ;  /* 0x000000ffff1c7224 */ /* 0x000fe200078e0068 */
[----:B------:R-:W-:Y:S01]  /*14f0*/  UMOV UR13, 0x40000040 ;  /* 0x40000040000d7882 */ /* 0x000fe20000000000 */
        /* <DEDUP_REMOVED lines=28> */
[----:B------:R-:W-:-:S02]  /*16c0*/  IMAD.MOV.U32 R8, RZ, RZ, R124 ;  /* 0x000000ffff087224 */ /* 0x000fc400078e007c */
[----:B------:R-:W-:Y:S02]  /*16d0*/  IMAD.MOV.U32 R6, RZ, RZ, R126 ;  /* 0x000000ffff067224 */ /* 0x000fe400078e007e */
[----:B------:R-:W-:Y:S02]  /*16e0*/  IMAD.MOV.U32 R5, RZ, RZ, R127 ;  /* 0x000000ffff057224 */ /* 0x000fe400078e007f */
[----:B------:R-:W-:Y:S02]  /*16f0*/  IMAD.MOV.U32 R4, RZ, RZ, R128 ;  /* 0x000000ffff047224 */ /* 0x000fe400078e0080 */
[----:B------:R-:W-:Y:S02]  /*1700*/  IMAD.MOV.U32 R2, RZ, RZ, R130 ;  /* 0x000000ffff027224 */ /* 0x000fe400078e0082 */
[----:B------:R-:W-:Y:S02]  /*1710*/  IMAD.MOV.U32 R0, RZ, RZ, R131 ;  /* 0x000000ffff007224 */ /* 0x000fe400078e0083 */
        /* <DEDUP_REMOVED lines=35> */
[----:B------:R-:W-:Y:S01]  /*1950*/  IMAD.MOV.U32 R243, RZ, RZ, R9 ;  /* 0x000000fffff37224 */ /* 0x000fe200078e0009 */
[----:B------:R-:W-:Y:S02]  /*1960*/  WARPGROUP.DEPBAR.LE gsb0, 0x0 ;  /* 0x00008000000079c5 */ /* 0x000fe40000010000 */
[----:B------:R-:W-:Y:S01]  /*1970*/  WARPGROUP.ARRIVE ;  /* 0x00000000000079c5 */ /* 0x000fe20000000000 */
[----:B------:R1:W-:Y:S01]  /*1980*/  STL.64 [R1+0x2d8], R214 ;  /* 0x0002d8d601007387 */ /* 0x0003e20000100a00 */
[----:B------:R-:W-:-:S02]  /*1990*/  IMAD.MOV.U32 R244, RZ, RZ, R8 ;  /* 0x000000fffff47224 */ /* 0x000fc400078e0008 */
[----:B------:R-:W-:Y:S01]  /*19a0*/  IMAD.MOV.U32 R246, RZ, RZ, R6 ;  /* 0x000000fffff67224 */ /* 0x000fe200078e0006 */
[----:B------:R2:W-:Y:S01]  /*19b0*/  STL.64 [R1+0x2d0], R212 ;  /* 0x0002d0d401007387 */ /* 0x0005e20000100a00 */
[----:B------:R-:W-:Y:S01]  /*19c0*/  HGMMA.64x128x16.F32 R88, gdesc[UR12].tnspB, RZ, !UPT, gsb0 ;  /* 0x41e000000c5879f0 */ /* 0x000fe2000c0008ff */
[----:B------:R-:W-:Y:S01]  /*19d0*/  UIADD3 UR12, UR4, 0x600, URZ ;  /* 0x00000600040c7890 */ /* 0x000fe2000fffe03f */
[----:B------:R-:W-:Y:S01]  /*19e0*/  IMAD.MOV.U32 R247, RZ, RZ, R5 ;  /* 0x000000fffff77224 */ /* 0x000fe200078e0005 */
[----:B------:R3:W-:Y:S01]  /*19f0*/  STL.64 [R1+0x2c8], R210 ;  /* 0x0002c8d201007387 */ /* 0x0007e20000100a00 */
[----:B------:R-:W-:Y:S01]  /*1a00*/  UMOV UR13, 0x40000040 ;  /* 0x40000040000d7882 */ /* 0x000fe20000000000 */
[----:B------:R-:W-:Y:S02]  /*1a10*/  IMAD.MOV.U32 R248, RZ, RZ, R4 ;  /* 0x000000fffff87224 */ /* 0x000fe400078e0004 */
[----:B------:R4:W-:Y:S01]  /*1a20*/  STL.64 [R1+0x2c0], R208 ;  /* 0x0002c0d001007387 */ /* 0x0009e20000100a00 */
[----:B-1----:R-:W-:-:S02]  /*1a30*/  IMAD.MOV.U32 R214, RZ, RZ, R38 ;  /* 0x000000ffffd67224 */ /* 0x002fc400078e0026 */
[----:B------:R-:W-:Y:S01]  /*1a40*/  IMAD.MOV.U32 R215, RZ, RZ, R37 ;  /* 0x000000ffffd77224 */ /* 0x000fe200078e0025 */
[----:B------:R1:W-:Y:S01]  /*1a50*/  STL.64 [R1+0x2b8], R206 ;  /* 0x0002b8ce01007387 */ /* 0x0003e20000100a00 */
[----:B--2---:R-:W-:Y:S01]  /*1a60*/  IMAD.MOV.U32 R212, RZ, RZ, R40 ;  /* 0x000000ffffd47224 */ /* 0x004fe200078e0028 */
[----:B------:R-:W-:Y:S01]  /*1a70*/  MOV R213, R39 ;  /* 0x0000002700d57202 */ /* 0x000fe20000000f00 */
[----:B------:R-:W-:Y:S01]  /*1a80*/  IMAD.MOV.U32 R250, RZ, RZ, R2 ;  /* 0x000000fffffa7224 */ /* 0x000fe200078e0002 */
[----:B------:R2:W-:Y:S01]  /*1a90*/  STL.64 [R1+0x2b0], R204 ;  /* 0x0002b0cc01007387 */ /* 0x0005e20000100a00 */
[----:B---3--:R-:W-:Y:S02]  /*1aa0*/  IMAD.MOV.U32 R210, RZ, RZ, R42 ;  /* 0x000000ffffd27224 */ /* 0x008fe400078e002a */
[----:B------:R-:W-:Y:S01]  /*1ab0*/  IMAD.MOV.U32 R211, RZ, RZ, R41 ;  /* 0x000000ffffd37224 */ /* 0x000fe200078e0029 */
[----:B------:R3:W-:Y:S01]  /*1ac0*/  STL.64 [R1+0x2a8], R202 ;  /* 0x0002a8ca01007387 */ /* 0x0007e20000100a00 */
[----:B----4-:R-:W-:Y:S01]  /*1ad0*/  IMAD.MOV.U32 R208, RZ, RZ, R44 ;  /* 0x000000ffffd07224 */ /* 0x010fe200078e002c */
[----:B------:R-:W-:Y:S01]  /*1ae0*/  MOV R209, R43 ;  /* 0x0000002b00d17202 */ /* 0x000fe20000000f00 */
[----:B------:R-:W-:Y:S01]  /*1af0*/  IMAD.MOV.U32 R251, RZ, RZ, R0 ;  /* 0x000000fffffb7224 */ /* 0x000fe200078e0000 */
[----:B------:R4:W-:Y:S01]  /*1b00*/  STL.64 [R1+0x2a0], R200 ;  /* 0x0002a0c801007387 */ /* 0x0009e20000100a00 */
[----:B-1----:R-:W-:-:S02]  /*1b10*/  IMAD.MOV.U32 R206, RZ, RZ, R46 ;  /* 0x000000ffffce7224 */ /* 0x002fc400078e002e */
[----:B------:R-:W-:Y:S01]  /*1b20*/  IMAD.MOV.U32 R207, RZ, RZ, R45 ;  /* 0x000000ffffcf7224 */ /* 0x000fe200078e002d */
[----:B------:R1:W-:Y:S01]  /*1b30*/  STL.64 [R1+0x298], R198 ;  /* 0x000298c601007387 */ /* 0x0003e20000100a00 */
[----:B--2---:R-:W-:Y:S01]  /*1b40*/  IMAD.MOV.U32 R204, RZ, RZ, R48 ;  /* 0x000000ffffcc7224 */ /* 0x004fe200078e0030 */
[----:B------:R-:W-:Y:S02]  /*1b50*/  MOV R205, R47 ;  /* 0x0000002f00cd7202 */ /* 0x000fe40000000f00 */
[----:B------:R2:W-:Y:S01]  /*1b60*/  STL.64 [R1+0x290], R196 ;  /* 0x000290c401007387 */ /* 0x0005e20000100a00 */
[----:B---3--:R-:W-:Y:S02]  /*1b70*/  IMAD.MOV.U32 R202, RZ, RZ, R50 ;  /* 0x000000ffffca7224 */ /* 0x008fe400078e0032 */
[----:B------:R-:W-:Y:S01]  /*1b80*/  IMAD.MOV.U32 R203, RZ, RZ, R49 ;  /* 0x000000ffffcb7224 */ /* 0x000fe200078e0031 */
[----:B------:R3:W-:Y:S01]  /*1b90*/  STL.64 [R1+0x288], R194 ;  /* 0x000288c201007387 */ /* 0x0007e20000100a00 */
[----:B----4-:R-:W-:Y:S01]  /*1ba0*/  IMAD.MOV.U32 R200, RZ, RZ, R52 ;  /* 0x000000ffffc87224 */ /* 0x010fe200078e0034 */
[----:B------:R-:W-:-:S02]  /*1bb0*/  MOV R201, R51 ;  /* 0x0000003300c97202 */ /* 0x000fc40000000f00 */
[----:B------:R4:W-:Y:S01]  /*1bc0*/  STL.64 [R1+0x280], R192 ;  /* 0x000280c001007387 */ /* 0x0009e20000100a00 */
[----:B-1----:R-:W-:Y:S02]  /*1bd0*/  IMAD.MOV.U32 R198, RZ, RZ, R54 ;  /* 0x000000ffffc67224 */ /* 0x002fe400078e0036 */
[----:B------:R-:W-:Y:S01]  /*1be0*/  IMAD.MOV.U32 R199, RZ, RZ, R53 ;  /* 0x000000ffffc77224 */ /* 0x000fe200078e0035 */
[----:B------:R1:W-:Y:S01]  /*1bf0*/  STL.64 [R1+0x278], R190 ;  /* 0x000278be01007387 */ /* 0x0003e20000100a00 */
[----:B--2---:R-:W-:Y:S01]  /*1c00*/  IMAD.MOV.U32 R196, RZ, RZ, R56 ;  /* 0x000000ffffc47224 */ /* 0x004fe200078e0038 */
[----:B------:R-:W-:Y:S02]  /*1c10*/  MOV R197, R55 ;  /* 0x0000003700c57202 */ /* 0x000fe40000000f00 */
[----:B------:R2:W-:Y:S01]  /*1c20*/  STL.64 [R1+0x270], R188 ;  /* 0x000270bc01007387 */ /* 0x0005e20000100a00 */
[----:B---3--:R-:W-:Y:S02]  /*1c30*/  IMAD.MOV.U32 R194, RZ, RZ, R58 ;  /* 0x000000ffffc27224 */ /* 0x008fe400078e003a */
[----:B------:R-:W-:Y:S01]  /*1c40*/  IMAD.MOV.U32 R195, RZ, RZ, R57 ;  /* 0x000000ffffc37224 */ /* 0x000fe200078e0039 */
[----:B----4-:R-:W-:Y:S01]  /*1c50*/  MOV R193, R59 ;  /* 0x0000003b00c17202 */ /* 0x010fe20000000f00 */
[----:B------:R-:W-:-:S02]  /*1c60*/  IMAD.MOV.U32 R192, RZ, RZ, R60 ;  /* 0x000000ffffc07224 */ /* 0x000fc400078e003c */
[----:B-1----:R-:W-:Y:S02]  /*1c70*/  IMAD.MOV.U32 R190, RZ, RZ, R62 ;  /* 0x000000ffffbe7224 */ /* 0x002fe400078e003e */
[----:B------:R-:W-:Y:S02]  /*1c80*/  IMAD.MOV.U32 R191, RZ, RZ, R61 ;  /* 0x000000ffffbf7224 */ /* 0x000fe400078e003d */
[----:B--2---:R-:W-:Y:S01]  /*1c90*/  IMAD.MOV.U32 R188, RZ, RZ, R64 ;  /* 0x000000ffffbc7224 */ /* 0x004fe200078e0040 */
[----:B------:R-:W-:Y:S01]  /*1ca0*/  MOV R189, R63 ;  /* 0x0000003f00bd7202 */ /* 0x000fe20000000f00 */
[----:B------:R-:W-:Y:S02]  /*1cb0*/  WARPGROUP.DEPBAR.LE gsb0, 0x0 ;  /* 0x00008000000079c5 */ /* 0x000fe40000010000 */
[----:B------:R-:W-:-:S06]  /*1cc0*/  WARPGROUP.ARRIVE ;  /* 0x00000000000079c5 */ /* 0x000fcc0000000000 */
[----:B------:R-:W-:Y:S01]  /*1cd0*/  HGMMA.64x128x16.F32 R24, gdesc[UR12].tnspB, RZ, !UPT, gsb0 ;  /* 0x41e000000c1879f0 */ /* 0x000fe2000c0008ff */
[----:B------:R-:W-:Y:S02]  /*1ce0*/  UIADD3 UR12, UR4, 0x2, URZ ;  /* 0x00000002040c7890 */ /* 0x000fe4000fffe03f */
[----:B------:R-:W-:Y:S01]  /*1cf0*/  UIADD3 UR14, UR8, 0x80, URZ ;  /* 0x00000080080e7890 */ /* 0x000fe2000fffe03f */
[----:B------:R-:W-:Y:S01]  /*1d00*/  UMOV UR13, 0x40000040 ;  /* 0x40000040000d7882 */ /* 0x000fe20000000000 */
[----:B------:R-:W-:Y:S01]  /*1d10*/  UMOV UR15, 0x40000040 ;  /* 0x40000040000f7882 */ /* 0x000fe20000000000 */
[----:B------:R-:W-:Y:S02]  /*1d20*/  WARPGROUP.DEPBAR.LE gsb0, 0x0 ;  /* 0x00008000000079c5 */ /* 0x000fe40000010000 */
[----:B------:R-:W-:-:S06]  /*1d30*/  WARPGROUP.ARRIVE ;  /* 0x00000000000079c5 */ /* 0x000fcc0000000000 */
[----:B------:R-:W-:Y:S03]  /*1d40*/  HGMMA.64x128x16.F32 R188, gdesc[UR12].tnspB, R188, gsb0 ;  /* 0x41e000000cbc79f0 */ /* 0x000fe600080008bc */
[----:B------:R-:W-:Y:S02]  /*1d50*/  WARPGROUP.DEPBAR.LE gsb0, 0x0 ;  /* 0x00008000000079c5 */ /* 0x000fe40000010000 */
[----:B------:R-:W-:Y:S04]  /*1d60*/  STL.64 [R1], R188 ;  /* 0x000000bc01007387 */ /* 0x000fe80000100a00 */
[----:B------:R-:W-:Y:S04]  /*1d70*/  STL.64 [R1+0x8], R190 ;  /* 0x000008be01007387 */ /* 0x000fe80000100a00 */
        /* <DEDUP_REMOVED lines=11> */
[----:B------:R1:W-:Y:S04]  /*1e30*/  STL.64 [R1+0x68], R214 ;  /* 0x000068d601007387 */ /* 0x0003e80000100a00 */
        /* <DEDUP_REMOVED lines=18> */
[----:B-1----:R-:W2:Y:S04]  /*1f60*/  LDL.LU.64 R214, [R1+0x2d8] ;  /* 0x0002d80001d67983 */ /* 0x002ea80000300a00 */
[----:B------:R-:W2:Y:S04]  /*1f70*/  LDL.LU.64 R212, [R1+0x2d0] ;  /* 0x0002d00001d47983 */ /* 0x000ea80000300a00 */
        /* <DEDUP_REMOVED lines=11> */
[----:B------:R-:W2:Y:S01]  /*2030*/  LDL.LU.64 R188, [R1+0x270] ;  /* 0x0002700001bc7983 */ /* 0x000ea20000300a00 */
[----:B------:R-:W-:Y:S01]  /*2040*/  UIADD3 UR12, UR4, 0x202, URZ ;  /* 0x00000202040c7890 */ /* 0x000fe2000fffe03f */
[----:B------:R-:W-:Y:S01]  /*2050*/  UMOV UR13, 0x40000040 ;  /* 0x40000040000d7882 */ /* 0x000fe20000000000 */
[----:B--2---:R-:W-:-:S07]  /*2060*/  WARPGROUP.ARRIVE ;  /* 0x00000000000079c5 */ /* 0x004fce0000000000 */
[----:B------:R-:W-:Y:S01]  /*2070*/  HGMMA.64x128x16.F32 R152, gdesc[UR12].tnspB, R152, gsb0 ;  /* 0x41e000000c9879f0 */ /* 0x000fe20008000898 */
[----:B------:R-:W-:Y:S02]  /*2080*/  UIADD3 UR12, UR4, 0x402, URZ ;  /* 0x00000402040c7890 */ /* 0x000fe4000fffe03f */
[----:B------:R-:W-:Y:S02]  /*2090*/  WARPGROUP.DEPBAR.LE gsb0, 0x0 ;  /* 0x00008000000079c5 */ /* 0x000fe40000010000 */
        /* <DEDUP_REMOVED lines=32> */
[----:B-1----:R-:W2:Y:S04]  /*22a0*/  LDL.LU.64 R152, [R1] ;  /* 0x0000000001987983 */ /* 0x002ea80000300a00 */
        /* <DEDUP_REMOVED lines=31> */
[----:B------:R-:W-:Y:S01]  /*24a0*/  WARPGROUP.ARRIVE ;  /* 0x00000000000079c5 */ /* 0x000fe20000000000 */
[----:B------:R-:W-:-:S05]  /*24b0*/  UMOV UR13, 0x40000040 ;  /* 0x40000040000d7882 */ /* 0x000fca0000000000 */
[----:B------:R-:W-:Y:S01]  /*24c0*/  HGMMA.64x128x16.F32 R88, gdesc[UR12].tnspB, R88, gsb0 ;  /* 0x41e000000c5879f0 */ /* 0x000fe20008000858 */
[----:B------:R-:W-:Y:S01]  /*24d0*/  UIADD3 UR12, UR4, 0x602, URZ ;  /* 0x00000602040c7890 */ /* 0x000fe2000fffe03f */
[----:B------:R-:W-:Y:S01]  /*24e0*/  UMOV UR13, 0x40000040 ;  /* 0x40000040000d7882 */ /* 0x000fe20000000000 */
[----:B------:R-:W-:Y:S02]  /*24f0*/  WARPGROUP.DEPBAR.LE gsb0, 0x0 ;  /* 0x00008000000079c5 */ /* 0x000fe40000010000 */
[----:B------:R-:W-:-:S07]  /*2500*/  WARPGROUP.ARRIVE ;  /* 0x00000000000079c5 */ /* 0x000fce0000000000 */
[----:B------:R-:W-:Y:S01]  /*2510*/  HGMMA.64x128x16.F32 R24, gdesc[UR12].tnspB, R24, gsb0 ;  /* 0x41e000000c1879f0 */ /* 0x000fe20008000818 */
[----:B------:R-:W-:Y:S02]  /*2520*/  UIADD3 UR12, UR4, 0x4, URZ ;  /* 0x00000004040c7890 */ /* 0x000fe4000fffe03f */
[----:B------:R-:W-:Y:S01]  /*2530*/  UIADD3 UR14, UR8, 0x100, URZ ;  /* 0x00000100080e7890 */ /* 0x000fe2000fffe03f */
[----:B------:R-:W-:Y:S01]  /*2540*/  UMOV UR13, 0x40000040 ;  /* 0x40000040000d7882 */ /* 0x000fe20000000000 */
[----:B------:R-:W-:Y:S01]  /*2550*/  UMOV UR15, 0x40000040 ;  /* 0x40000040000f7882 */ /* 0x000fe20000000000 */
[----:B------:R-:W-:Y:S02]  /*2560*/  WARPGROUP.DEPBAR.LE gsb0, 0x0 ;  /* 0x00008000000079c5 */ /* 0x000fe40000010000 */
[----:B--2---:R-:W-:-:S06]  /*2570*/  WARPGROUP.ARRIVE ;  /* 0x00000000000079c5 */ /* 0x004fcc0000000000 */
[----:B------:R-:W-:Y:S03]  /*2580*/  HGMMA.64x128x16.F32 R152, gdesc[UR12].tnspB, R152, gsb0 ;  /* 0x41e000000c9879f0 */ /* 0x000fe60008000898 */
[----:B------:R-:W-:Y:S02]  /*2590*/  WARPGROUP.DEPBAR.LE gsb0, 0x0 ;  /* 0x00008000000079c5 */ /* 0x000fe40000010000 */
[----:B------:R-:W-:Y:S01]  /*25a0*/  STL.64 [R1], R152 ;  /* 0x0000009801007387 */ /* 0x000fe20000100a00 */
[----:B------:R-:W-:Y:S01]  /*25b0*/  IMAD.MOV.U32 R2, RZ, RZ, R214 ;  /* 0x000000ffff027224 */ /* 0x000fe200078e00d6 */
[----:B------:R-:W-:Y:S01]  /*25c0*/  MOV R3, R213 ;  /* 0x000000d500037202 */ /* 0x000fe20000000f00 */
[----:B------:R-:W-:Y:S01]  /*25d0*/  IMAD.MOV.U32 R0, RZ, RZ, R215 ;  /* 0x000000ffff007224 */ /* 0x000fe200078e00d7 */
[----:B------:R1:W-:Y:S01]  /*25e0*/  STL.64 [R1+0x8], R154 ;  /* 0x0000089a01007387 */ /* 0x0003e20000100a00 */
[----:B------:R-:W-:Y:S01]  /*25f0*/  IMAD.MOV.U32 R4, RZ, RZ, R212 ;  /* 0x000000ffff047224 */ /* 0x000fe200078e00d4 */
[----:B------:R-:W-:Y:S01]  /*2600*/  MOV R7, R209 ;  /* 0x000000d100077202 */ /* 0x000fe20000000f00 */
[----:B------:R-:W-:Y:S01]  /*2610*/  IMAD.MOV.U32 R6, RZ, RZ, R210 ;  /* 0x000000ffff067224 */ /* 0x000fe200078e00d2 */
[----:B------:R-:W2:Y:S01]  /*2620*/  LDL.LU.64 R214, [R1+0x268] ;  /* 0x0002680001d67983 */ /* 0x000ea20000300a00 */
        /* <DEDUP_REMOVED lines=52> */
[----:B------:R-:W-:-:S02]  /*2970*/  IMAD.MOV.U32 R234, RZ, RZ, R174 ;  /* 0x000000ffffea7224 */ /* 0x000fc400078e00ae */
[----:B------:R-:W-:Y:S01]  /*2980*/  IMAD.MOV.U32 R233, RZ, RZ, R175 ;  /* 0x000000ffffe97224 */ /* 0x000fe200078e00af */
[----:B------:R-:W2:Y:S01]  /*2990*/  LDL.LU.64 R186, [R1+0x1f8] ;  /* 0x0001f80001ba7983 */ /* 0x000ea20000300a00 */
[----:B------:R-:W-:Y:S02]  /*29a0*/  IMAD.MOV.U32 R236, RZ, RZ, R172 ;  /* 0x000000ffffec7224 */ /* 0x000fe400078e00ac */
[----:B------:R-:W-:Y:S01]  /*29b0*/  IMAD.MOV.U32 R238, RZ, RZ, R170 ;  /* 0x000000ffffee7224 */ /* 0x000fe200078e00aa */
[----:B------:R-:W2:Y:S01]  /*29c0*/  LDL.LU.64 R184, [R1+0x1f0] ;  /* 0x0001f00001b87983 */ /* 0x000ea20000300a00 */
[----:B------:R-:W-:Y:S02]  /*29d0*/  IMAD.MOV.U32 R237, RZ, RZ, R171 ;  /* 0x000000ffffed7224 */ /* 0x000fe400078e00ab */
        /* <DEDUP_REMOVED lines=14> */
[----:B------:R-:W-:-:S03]  /*2ac0*/  IMAD.MOV.U32 R252, RZ, RZ, R156 ;  /* 0x000000fffffc7224 */ /* 0x000fc600078e009c */
        /* <DEDUP_REMOVED lines=9> */
[----:B-1----:R-:W2:Y:S04]  /*2b60*/  LDL.LU.64 R154, [R1+0x178] ;  /* 0x00017800019a7983 */ /* 0x002ea80000300a00 */
[----:B------:R-:W2:Y:S01]  /*2b70*/  LDL.LU.64 R152, [R1+0x170] ;  /* 0x0001700001987983 */ /* 0x000ea20000300a00 */
[----:B------:R-:W-:Y:S01]  /*2b80*/  UIADD3 UR12, UR4, 0x204, URZ ;  /* 0x00000204040c7890 */ /* 0x000fe2000fffe03f */
[----:B------:R-:W-:Y:S01]  /*2b90*/  UMOV UR13, 0x40000040 ;  /* 0x40000040000d7882 */ /* 0x000fe20000000000 */
[----:B--2---:R-:W-:-:S07]  /*2ba0*/  WARPGROUP.ARRIVE ;  /* 0x00000000000079c5 */ /* 0x004fce0000000000 */
[----:B------:R-:W-:Y:S01]  /*2bb0*/  HGMMA.64x128x16.F32 R152, gdesc[UR12].tnspB, R152, gsb0 ;  /* 0x41e000000c9879f0 */ /* 0x000fe20008000898 */
[----:B------:R-:W-:Y:S01]  /*2bc0*/  UIADD3 UR12, UR4, 0x404, URZ ;  /* 0x00000404040c7890 */ /* 0x000fe2000fffe03f */
[----:B------:R-:W-:Y:S01]  /*2bd0*/  UMOV UR13, 0x40000040 ;  /* 0x40000040000d7882 */ /* 0x000fe20000000000 */
        /* <DEDUP_REMOVED lines=15> */
[----:B-1----:R-:W2:Y:S04]  /*2cd0*/  LDL.LU R188, [R1] ;  /* 0x0000000001bc7983 */ /* 0x002ea80000300800 */
[----:B------:R-:W2:Y:S04]  /*2ce0*/  LDL.LU R189, [R1+0x4] ;  /* 0x0000040001bd7983 */ /* 0x000ea80000300800 */
[----:B------:R-:W2:Y:S04]  /*2cf0*/  LDL.LU R190, [R1+0x8] ;  /* 0x0000080001be7983 */ /* 0x000ea80000300800 */
[----:B------:R-:W2:Y:S01]  /*2d00*/  LDL.LU R191, [R1+0xc] ;  /* 0x00000c0001bf7983 */ /* 0x000ea20000300800 */
[----:B------:R-:W-:-:S06]  /*2d10*/  WARPGROUP.ARRIVE ;  /* 0x00000000000079c5 */ /* 0x000fcc0000000000 */
[----:B------:R-:W-:Y:S01]  /*2d20*/  HGMMA.64x128x16.F32 R88, gdesc[UR12].tnspB, R88, gsb0 ;  /* 0x41e000000c5879f0 */ /* 0x000fe20008000858 */
[----:B------:R-:W-:Y:S01]  /*2d30*/  UIADD3 UR12, UR4, 0x604, URZ ;  /* 0x00000604040c7890 */ /* 0x000fe2000fffe03f */
[----:B------:R-:W-:Y:S01]  /*2d40*/  UMOV UR13, 0x40000040 ;  /* 0x40000040000d7882 */ /* 0x000fe20000000000 */
        /* <DEDUP_REMOVED lines=18> */
[----:B------:R-:W-:Y:S01]  /*2e70*/  IMAD.MOV.U32 R206, RZ, RZ, R238 ;  /* 0x000000ffffce7224 */ /* 0x000fe200078e00ee */
[----:B------:R-:W-:Y:S01]  /*2e80*/  MOV R238, R14 ;  /* 0x0000000e00ee7202 */ /* 0x000fe20000000f00 */
[----:B------:R-:W-:Y:S01]  /*2e90*/  IMAD.MOV.U32 R207, RZ, RZ, R237 ;  /* 0x000000ffffcf7224 */ /* 0x000fe200078e00ed */
[----:B------:R-:W-:Y:S02]  /*2ea0*/  WARPGROUP.DEPBAR.LE gsb0, 0x0 ;  /* 0x00008000000079c5 */ /* 0x000fe40000010000 */
[----:B------:R-:W-:-:S06]  /*2eb0*/  WARPGROUP.ARRIVE ;  /* 0x00000000000079c5 */ /* 0x000fcc0000000000 */
[----:B------:R-:W-:Y:S01]  /*2ec0*/  HGMMA.64x128x16.F32 R24, gdesc[UR12].tnspB, R24, gsb0 ;  /* 0x41e000000c1879f0 */ /* 0x000fe20008000818 */
[----:B------:R-:W-:Y:S02]  /*2ed0*/  IMAD.MOV.U32 R208, RZ, RZ, R236 ;  /* 0x000000ffffd07224 */ /* 0x000fe400078e00ec */
[----:B------:R-:W-:Y:S01]  /*2ee0*/  IMAD.MOV.U32 R210, RZ, RZ, R234 ;  /* 0x000000ffffd27224 */ /* 0x000fe200078e00ea */
[----:B------:R-:W-:Y:S01]  /*2ef0*/  MOV R234, R18 ;  /* 0x0000001200ea7202 */ /* 0x000fe20000000f00 */
[----:B------:R-:W-:Y:S02]  /*2f00*/  IMAD.MOV.U32 R211, RZ, RZ, R233 ;  /* 0x000000ffffd37224 */ /* 0x000fe400078e00e9 */
[----:B------:R-:W-:Y:S02]  /*2f10*/  IMAD.MOV.U32 R212, RZ, RZ, R232 ;  /* 0x000000ffffd47224 */ /* 0x000fe400078e00e8 */
        /* <DEDUP_REMOVED lines=20> */
[----:B------:R-:W-:Y:S01]  /*3060*/  IMAD.MOV.U32 R251, RZ, RZ, R0 ;  /* 0x000000fffffb7224 */ /* 0x000fe200078e0000 */
[----:B------:R-:W-:-:S02]  /*3070*/  UIADD3 UR12, UR4, 0x6, URZ ;  /* 0x00000006040c7890 */ /* 0x000fc4000fffe03f */
[----:B------:R-:W-:Y:S01]  /*3080*/  UIADD3 UR14, UR8, 0x180, URZ ;  /* 0x00000180080e7890 */ /* 0x000fe2000fffe03f */
[----:B------:R-:W-:Y:S01]  /*3090*/  UMOV UR13, 0x40000040 ;  /* 0x40000040000d7882 */ /* 0x000fe20000000000 */
[----:B------:R-:W-:Y:S01]  /*30a0*/  UMOV UR15, 0x40000040 ;  /* 0x40000040000f7882 */ /* 0x000fe20000000000 */
[----:B------:R-:W-:Y:S02]  /*30b0*/  WARPGROUP.DEPBAR.LE gsb0, 0x0 ;  /* 0x00008000000079c5 */ /* 0x000fe40000010000 */
[----:B--2---:R-:W-:-:S06]  /*30c0*/  WARPGROUP.ARRIVE ;  /* 0x00000000000079c5 */ /* 0x004fcc0000000000 */
        /* <DEDUP_REMOVED lines=34> */
[----:B-1----:R-:W3:Y:S04]  /*32f0*/  LDL.LU.64 R214, [R1+0x168] ;  /* 0x0001680001d67983 */ /* 0x002ee80000300a00 */
[----:B------:R-:W3:Y:S04]  /*3300*/  LDL.LU.64 R212, [R1+0x160] ;  /* 0x0001600001d47983 */ /* 0x000ee80000300a00 */
        /* <DEDUP_REMOVED lines=11> */
[----:B------:R-:W3:Y:S01]  /*33c0*/  LDL.LU.64 R188, [R1+0x100] ;  /* 0x0001000001bc7983 */ /* 0x000ee20000300a00 */
[----:B------:R-:W-:Y:S01]  /*33d0*/  UIADD3 UR12, UR4, 0x206, URZ ;  /* 0x00000206040c7890 */ /* 0x000fe2000fffe03f */
[----:B------:R-:W-:Y:S01]  /*33e0*/  UMOV UR13, 0x40000040 ;  /* 0x40000040000d7882 */ /* 0x000fe20000000000 */
[----:B---3--:R-:W-:-:S07]  /*33f0*/  WARPGROUP.ARRIVE ;  /* 0x00000000000079c5 */ /* 0x008fce0000000000 */
[----:B------:R-:W-:Y:S01]  /*3400*/  HGMMA.64x128x16.F32 R152, gdesc[UR12].tnspB, R152, gsb0 ;  /* 0x41e000000c9879f0 */ /* 0x000fe20008000898 */
[----:B------:R-:W-:Y:S01]  /*3410*/  UIADD3 UR12, UR4, 0x406, URZ ;  /* 0x00000406040c7890 */ /* 0x000fe2000fffe03f */
[----:B------:R-:W-:Y:S01]  /*3420*/  UMOV UR13, 0x40000040 ;  /* 0x40000040000d7882 */ /* 0x000fe20000000000 */
[----:B------:R-:W-:Y:S02]  /*3430*/  WARPGROUP.DEPBAR.LE gsb0, 0x0 ;  /* 0x00008000000079c5 */ /* 0x000fe40000010000 */
[----:B------:R-:W-:-:S07]  /*3440*/  WARPGROUP.ARRIVE ;  /* 0x00000000000079c5 */ /* 0x000fce0000000000 */
[----:B------:R-:W-:Y:S01]  /*3450*/  HGMMA.64x128x16.F32 R88, gdesc[UR12].tnspB, R88, gsb0 ;  /* 0x41e000000c5879f0 */ /* 0x000fe20008000858 */
[----:B------:R-:W-:Y:S01]  /*3460*/  UIADD3 UR12, UR4, 0x606, URZ ;  /* 0x00000606040c7890 */ /* 0x000fe2000fffe03f */
[----:B------:R-:W-:Y:S02]  /*3470*/  UMOV UR13, 0x40000040 ;  /* 0x40000040000d7882 */ /* 0x000fe40000000000 */
[----:B------:R-:W-:Y:S01]  /*3480*/  UMOV UR4, 0x1 ;  /* 0x0000000100047882 */ /* 0x000fe20000000000 */
[----:B------:R-:W-:Y:S02]  /*3490*/  WARPGROUP.DEPBAR.LE gsb0, 0x0 ;  /* 0x00008000000079c5 */ /* 0x000fe40000010000 */
[----:B------:R-:W-:-:S06]  /*34a0*/  WARPGROUP.ARRIVE ;  /* 0x00000000000079c5 */ /* 0x000fcc0000000000 */
[----:B--2---:R-:W-:Y:S03]  /*34b0*/  HGMMA.64x128x16.F32 R24, gdesc[UR12].tnspB, R24, gsb0 ;  /* 0x41e000000c1879f0 */ /* 0x004fe60008000818 */
[----:B------:R-:W-:Y:S02]  /*34c0*/  WARPGROUP.DEPBAR.LE gsb0, 0x0 ;  /* 0x00008000000079c5 */ /* 0x000fe40000010000 */
.L_x_10:
[----:B------:R-:W-:-:S04]  /*34d0*/  UISETP.LT.AND UP0, UPT, UR5, 0x1, UPT ;  /* 0x000000010500788c */ /* 0x000fc8000bf01270 */
[----:B------:R-:W-:-:S04]  /*34e0*/  USEL UR7, UR5, 0x1, UP0 ;  /* 0x0000000105077887 */ /* 0x000fc80008000000 */
[----:B------:R-:W-:-:S04]  /*34f0*/  UIADD3 UR7, UR5, -UR7, URZ ;  /* 0x8000000705077290 */ /* 0x000fc8000fffe03f */
[----:B------:R-:W-:-:S06]  /*3500*/  UISETP.GE.AND UP0, UPT, UR7, 0x1, UPT ;  /* 0x000000010700788c */ /* 0x000fcc000bf06270 */
[----:B------:R-:W-:-:S13]  /*3510*/  PLOP3.LUT P1, PT, PT, PT, UP0, 0x80, 0x0 ;  /* 0x000000000000781c */ /* 0x000fda0003f2f008 */
[----:B------:R-:W-:Y:S05]  /*3520*/  @!P1 BRA `(.L_x_13) ;  /* 0x0000002800a09947 */ /* 0x000fea0003800000 */
[----:B------:R-:W-:Y:S01]  /*3530*/  IMAD.MOV.U32 R3, RZ, RZ, RZ ;  /* 0x000000ffff037224 */ /* 0x000fe200078e00ff */
[----:B------:R-:W-:Y:S02]  /*3540*/  ULOP3.LUT UR23, UR6, 0x1, URZ, 0xfc, !UPT ;  /* 0x0000000106177892 */ /* 0x000fe4000f8efc3f */
[----:B------:R-:W-:Y:S01]  /*3550*/  UISETP.NE.U32.AND UP0, UPT, UR4, URZ, UPT ;  /* 0x0000003f0400728c */ /* 0x000fe2000bf05070 */
[----:B------:R-:W-:Y:S01]  /*3560*/  UMOV UR8, UR7 ;  /* 0x0000000700087c82 */ /* 0x000fe20008000000 */
[----:B------:R-:W-:-:S09]  /*3570*/  UMOV UR5, URZ ;  /* 0x0000003f00057c82 */ /* 0x000fd20008000000 */
.L_x_18:
[----:B------:R-:W-:-:S06]  /*3580*/  UISETP.NE.AND UP1, UPT, UR23, 0x3, UPT ;  /* 0x000000031700788c */ /* 0x000fcc000bf25270 */
[----:B------:R-:W-:-:S13]  /*3590*/  PLOP3.LUT P2, PT, PT, PT, UP1, 0x80, 0x0 ;  /* 0x000000000000781c */ /* 0x000fda0003f4f018 */
[----:B------:R-:W-:Y:S05]  /*35a0*/  @!P2 BRA `(.L_x_14) ;  /* 0x000000000004a947 */ /* 0x000fea0003800000 */
[----:B------:R-:W-:Y:S01]  /*35b0*/  BPT.TRAP 0x1 ;  /* 0x000000040000795c */ /* 0x000fe20000300000 */
.L_x_14:
[----:B------:R-:W1:Y:S01]  /*35c0*/  S2UR UR10, SR_CgaCtaId ;  /* 0x00000000000a79c3 */ /* 0x000e620000008800 */
[----:B------:R-:W-:Y:S01]  /*35d0*/  UMOV UR9, 0x400 ;  /* 0x0000040000097882 */ /* 0x000fe20000000000 */
[----:B------:R-:W-:Y:S01]  /*35e0*/  SHF.L.U32 R2, R3, 0x1f, RZ ;  /* 0x0000001f03027819 */ /* 0x000fe200000006ff */
[----:B-1----:R-:W-:-:S04]  /*35f0*/  ULEA UR9, UR10, UR9, 0x18 ;  /* 0x000000090a097291 */ /* 0x002fc8000f8ec03f */
[----:B------:R-:W-:-:S12]  /*3600*/  ULEA UR10, UR4, UR9, 0x3 ;  /* 0x00000009040a7291 */ /* 0x000fd8000f8e183f */
.L_x_15:
[----:B-1----:R-:W-:-:S04]  /*3610*/  IMAD.U32 R0, RZ, RZ, UR10 ;  /* 0x0000000aff007e24 */ /* 0x002fc8000f8e00ff */
[----:B------:R1:W2:Y:S03]  /*3620*/  SYNCS.PHASECHK.TRANS64.TRYWAIT P1, [R0+URZ+0x30000], R2 ;  /* 0x03000002000075a7 */ /* 0x0002a6000802017f */
[----:B--2---:R-:W-:Y:S05]  /*3630*/  @!P1 NANOSLEEP.SYNCS 0x989680 ;  /* 0x009896800000995d */ /* 0x004fea0003900000 */
[----:B------:R-:W2:Y:S02]  /*3640*/  @!P1 SYNCS.PHASECHK.TRANS64 P1, [R0+URZ+0x30000], R2 ;  /* 0x03000002000095a7 */ /* 0x000ea4000802007f */
[----:B--2---:R-:W-:Y:S05]  /*3650*/  @!P1 BRA `(.L_x_15) ;  /* 0xfffffffc00ec9947 */ /* 0x004fea000383ffff */
        /* <DEDUP_REMOVED lines=32> */
[----:B--2---:R-:W2:Y:S04]  /*3860*/  LDL.LU.64 R24, [R1] ;  /* 0x0000000001187983 */ /* 0x004ea80000300a00 */
        /* <DEDUP_REMOVED lines=31> */
[----:B------:R-:W-:-:S02]  /*3a60*/  UIADD3 UR12, UR9, 0x20000, URZ ;  /* 0x00020000090c7890 */ /* 0x000fc4000fffe03f */
[----:B------:R-:W-:Y:S01]  /*3a70*/  USHF.R.U32.HI UR10, URZ, 0x4, UR9 ;  /* 0x000000043f0a7899 */ /* 0x000fe20008011609 */
[----:B------:R3:W-:Y:S01]  /*3a80*/  STL [R1+0x170], R3 ;  /* 0x0001700301007387 */ /* 0x0007e20000100800 */
[----:B------:R-:W-:Y:S02]  /*3a90*/  USHF.R.U32.HI UR12, URZ, 0x4, UR12 ;  /* 0x000000043f0c7899 */ /* 0x000fe4000801160c */
[----:B------:R-:W-:Y:S02]  /*3aa0*/  ULOP3.LUT UR10, UR10, 0x3fff, URZ, 0xc0, !UPT ;  /* 0x00003fff0a0a7892 */ /* 0x000fe4000f8ec03f */
[----:B------:R-:W-:Y:S02]  /*3ab0*/  ULOP3.LUT UR12, UR12, 0x3fff, URZ, 0xc0, !UPT ;  /* 0x00003fff0c0c7892 */ /* 0x000fe4000f8ec03f */
[----:B------:R-:W-:Y:S02]  /*3ac0*/  ULOP3.LUT UR10, UR10, 0x10000, URZ, 0xfc, !UPT ;  /* 0x000100000a0a7892 */ /* 0x000fe4000f8efc3f */
[----:B------:R-:W-:-:S02]  /*3ad0*/  ULOP3.LUT UR12, UR12, 0x2000000, URZ, 0xfc, !UPT ;  /* 0x020000000c0c7892 */ /* 0x000fc4000f8efc3f */
[----:B------:R-:W-:Y:S02]  /*3ae0*/  ULEA UR10, UR4, UR10, 0xb ;  /* 0x0000000a040a7291 */ /* 0x000fe4000f8e583f */
[----:B------:R-:W-:Y:S01]  /*3af0*/  ULEA UR12, UR4, UR12, 0xa ;  /* 0x0000000c040c7291 */ /* 0x000fe2000f8e503f */
[----:B------:R-:W-:Y:S01]  /*3b00*/  UMOV UR17, 0x40000040 ;  /* 0x4000004000117882 */ /* 0x000fe20000000000 */
[----:B------:R-:W-:-:S03]  /*3b10*/  UMOV UR19, 0x40000040 ;  /* 0x4000004000137882 */ /* 0x000fc60000000000 */
[----:B------:R-:W-:Y:S02]  /*3b20*/  UMOV UR16, UR10 ;  /* 0x0000000a00107c82 */ /* 0x000fe40008000000 */
[----:B------:R-:W-:Y:S01]  /*3b30*/  UMOV UR18, UR12 ;  /* 0x0000000c00127c82 */ /* 0x000fe20008000000 */
[----:B--2---:R-:W-:-:S06]  /*3b40*/  WARPGROUP.ARRIVE ;  /* 0x00000000000079c5 */ /* 0x004fcc0000000000 */
[----:B------:R-:W-:Y:S01]  /*3b50*/  HGMMA.64x128x16.F32 R24, gdesc[UR16].tnspB, R24, UP0, gsb0 ;  /* 0x41e00000101879f0 */ /* 0x000fe2000b800818 */
[----:B------:R-:W-:Y:S01]  /*3b60*/  UIADD3 UR16, UR10, 0x200, URZ ;  /* 0x000002000a107890 */ /* 0x000fe2000fffe03f */
[----:B------:R-:W-:Y:S01]  /*3b70*/  UMOV UR17, 0x40000040 ;  /* 0x4000004000117882 */ /* 0x000fe20000000000 */
[----:B------:R-:W-:Y:S02]  /*3b80*/  WARPGROUP.DEPBAR.LE gsb0, 0x0 ;  /* 0x00008000000079c5 */ /* 0x000fe40000010000 */
[----:B------:R-:W-:Y:S01]  /*3b90*/  STL.64 [R1], R24 ;  /* 0x0000001801007387 */ /* 0x000fe20000100a00 */
[----:B-1----:R-:W-:Y:S01]  /*3ba0*/  IMAD.MOV.U32 R2, RZ, RZ, R86 ;  /* 0x000000ffff027224 */ /* 0x002fe200078e0056 */
[----:B------:R-:W-:Y:S01]  /*3bb0*/  MOV R4, R84 ;  /* 0x0000005400047202 */ /* 0x000fe20000000f00 */
[----:B------:R-:W-:Y:S01]  /*3bc0*/  IMAD.MOV.U32 R0, RZ, RZ, R87 ;  /* 0x000000ffff007224 */ /* 0x000fe200078e0057 */
[----:B------:R1:W-:Y:S01]  /*3bd0*/  STL.64 [R1+0x8], R26 ;  /* 0x0000081a01007387 */ /* 0x0003e20000100a00 */
[----:B---3--:R-:W-:Y:S01]  /*3be0*/  IMAD.MOV.U32 R3, RZ, RZ, R85 ;  /* 0x000000ffff037224 */ /* 0x008fe200078e0055 */
        /* <DEDUP_REMOVED lines=28> */
[----:B------:R-:W-:Y:S01]  /*3db0*/  WARPGROUP.ARRIVE ;  /* 0x00000000000079c5 */ /* 0x000fe20000000000 */
        /* <DEDUP_REMOVED lines=15> */
[----:B------:R-:W-:Y:S01]  /*3eb0*/  HGMMA.64x128x16.F32 R152, gdesc[UR16].tnspB, R152, UP0, gsb0 ;  /* 0x41e00000109879f0 */ /* 0x000fe2000b800898 */
        /* <DEDUP_REMOVED lines=45> */
[----:B------:R-:W-:-:S03]  /*4190*/  WARPGROUP.DEPBAR.LE gsb0, 0x0 ;  /* 0x00008000000079c5 */ /* 0x000fc60000010000 */
        /* <DEDUP_REMOVED lines=14> */
[----:B-1----:R-:W3:Y:S04]  /*4280*/  LDL.LU R188, [R1] ;  /* 0x0000000001bc7983 */ /* 0x002ee80000300800 */
[----:B------:R-:W3:Y:S04]  /*4290*/  LDL.LU R189, [R1+0x4] ;  /* 0x0000040001bd7983 */ /* 0x000ee80000300800 */
[----:B------:R-:W3:Y:S04]  /*42a0*/  LDL.LU R190, [R1+0x8] ;  /* 0x0000080001be7983 */ /* 0x000ee80000300800 */
[----:B------:R-:W3:Y:S01]  /*42b0*/  LDL.LU R191, [R1+0xc] ;  /* 0x00000c0001bf7983 */ /* 0x000ee20000300800 */
[----:B------:R-:W-:Y:S01]  /*42c0*/  UIADD3 UR16, UR10, 0x400, URZ ;  /* 0x000004000a107890 */ /* 0x000fe2000fffe03f */
[----:B------:R-:W-:Y:S01]  /*42d0*/  WARPGROUP.ARRIVE ;  /* 0x00000000000079c5 */ /* 0x000fe20000000000 */
[----:B------:R-:W-:-:S07]  /*42e0*/  UMOV UR17, 0x40000040 ;  /* 0x4000004000117882 */ /* 0x000fce0000000000 */
[----:B------:R-:W-:Y:S01]  /*42f0*/  HGMMA.64x128x16.F32 R88, gdesc[UR16].tnspB, R88, UP0, gsb0 ;  /* 0x41e00000105879f0 */ /* 0x000fe2000b800858 */
[----:B------:R-:W-:Y:S01]  /*4300*/  UIADD3 UR16, UR10, 0x600, URZ ;  /* 0x000006000a107890 */ /* 0x000fe2000fffe03f */
        /* <DEDUP_REMOVED lines=21> */
[----:B------:R-:W-:Y:S02]  /*4460*/  WARPGROUP.DEPBAR.LE gsb0, 0x0 ;  /* 0x00008000000079c5 */ /* 0x000fe40000010000 */
[----:B--2---:R-:W-:-:S06]  /*4470*/  WARPGROUP.ARRIVE ;  /* 0x00000000000079c5 */ /* 0x004fcc0000000000 */
[----:B------:R-:W-:Y:S01]  /*4480*/  HGMMA.64x128x16.F32 R24, gdesc[UR16].tnspB, R24, UP0, gsb0 ;  /* 0x41e00000101879f0 */ /* 0x000fe2000b800818 */
[----:B------:R-:W-:Y:S01]  /*4490*/  IMAD.MOV.U32 R207, RZ, RZ, R237 ;  /* 0x000000ffffcf7224 */ /* 0x000fe200078e00ed */
[----:B------:R-:W-:Y:S01]  /*44a0*/  MOV R237, R15 ;  /* 0x0000000f00ed7202 */ /* 0x000fe20000000f00 */
[----:B------:R-:W-:Y:S02]  /*44b0*/  IMAD.MOV.U32 R209, RZ, RZ, R235 ;  /* 0x000000ffffd17224 */ /* 0x000fe400078e00eb */
[----:B------:R-:W-:Y:S02]  /*44c0*/  IMAD.MOV.U32 R210, RZ, RZ, R234 ;  /* 0x000000ffffd27224 */ /* 0x000fe400078e00ea */
[----:B------:R-:W-:Y:S01]  /*44d0*/  IMAD.MOV.U32 R211, RZ, RZ, R233 ;  /* 0x000000ffffd37224 */ /* 0x000fe200078e00e9 */
[----:B------:R-:W-:Y:S01]  /*44e0*/  MOV R233, R19 ;  /* 0x0000001300e97202 */ /* 0x000fe20000000f00 */
[----:B------:R-:W-:Y:S02]  /*44f0*/  IMAD.MOV.U32 R213, RZ, RZ, R231 ;  /* 0x000000ffffd57224 */ /* 0x000fe400078e00e7 */
[----:B------:R-:W-:-:S02]  /*4500*/  IMAD.MOV.U32 R214, RZ, RZ, R230 ;  /* 0x000000ffffd67224 */ /* 0x000fc400078e00e6 */
[----:B------:R-:W-:Y:S01]  /*4510*/  IMAD.MOV.U32 R215, RZ, RZ, R229 ;  /* 0x000000ffffd77224 */ /* 0x000fe200078e00e5 */
[----:B------:R-:W-:Y:S01]  /*4520*/  MOV R229, R23 ;  /* 0x0000001700e57202 */ /* 0x000fe20000000f00 */
        /* <DEDUP_REMOVED lines=22> */
[----:B---3--:R-:W-:-:S06]  /*4690*/  WARPGROUP.ARRIVE ;  /* 0x00000000000079c5 */ /* 0x008fcc0000000000 */
        /* <DEDUP_REMOVED lines=143> */
[----:B------:R-:W-:-:S02]  /*4f90*/  IMAD.MOV.U32 R6, RZ, RZ, R211 ;  /* 0x000000ffff067224 */ /* 0x000fc400078e00d3 */
[----:B------:R-:W-:Y:S01]  /*4fa0*/  IMAD.MOV.U32 R9, RZ, RZ, R208 ;  /* 0x000000ffff097224 */ /* 0x000fe200078e00d0 */
[----:B------:R-:W2:Y:S01]  /*4fb0*/  LDL.LU.64 R212, [R1+0x268] ;  /* 0x0002680001d47983 */ /* 0x000ea20000300a00 */
[----:B------:R-:W-:Y:S01]  /*4fc0*/  IMAD.MOV.U32 R11, RZ, RZ, R206 ;  /* 0x000000ffff0b7224 */ /* 0x000fe200078e00ce */
[----:B------:R-:W-:Y:S01]  /*4fd0*/  MOV R12, R205 ;  /* 0x000000cd000c7202 */ /* 0x000fe20000000f00 */
[----:B------:R-:W-:Y:S01]  /*4fe0*/  IMAD.MOV.U32 R10, RZ, RZ, R207 ;  /* 0x000000ffff0a7224 */ /* 0x000fe200078e00cf */
[----:B------:R-:W2:Y:S01]  /*4ff0*/  LDL.LU.64 R210, [R1+0x260] ;  /* 0x0002600001d27983 */ /* 0x000ea20000300a00 */
[----:B------:R-:W-:-:S03]  /*5000*/  IMAD.MOV.U32 R13, RZ, RZ, R204 ;  /* 0x000000ffff0d7224 */ /* 0x000fc600078e00cc */
        /* <DEDUP_REMOVED lines=127> */
[----:B------:R-:W-:-:S02]  /*5800*/  WARPGROUP.DEPBAR.LE gsb0, 0x0 ;  /* 0x00008000000079c5 */ /* 0x000fc40000010000 */
        /* <DEDUP_REMOVED lines=23> */
[----:B------:R-:W-:Y:S01]  /*5980*/  IMAD.MOV.U32 R250, RZ, RZ, R2 ;  /* 0x000000fffffa7224 */ /* 0x000fe200078e0002 */
[----:B------:R-:W-:Y:S01]  /*5990*/  UIADD3 UR14, UR10, 0x6, URZ ;  /* 0x000000060a0e7890 */ /* 0x000fe2000fffe03f */
[----:B------:R-:W-:Y:S01]  /*59a0*/  IMAD.MOV.U32 R233, RZ, RZ, R20 ;  /* 0x000000ffffe97224 */ /* 0x000fe200078e0014 */
[----:B------:R-:W-:Y:S01]  /*59b0*/  UIADD3 UR16, UR12, 0x180, URZ ;  /* 0x000001800c107890 */ /* 0x000fe2000fffe03f */
[----:B------:R-:W-:Y:S01]  /*59c0*/  IMAD.MOV.U32 R234, RZ, RZ, R19 ;  /* 0x000000ffffea7224 */ /* 0x000fe200078e0013 */
[----:B------:R-:W-:Y:S01]  /*59d0*/  UMOV UR13, 0x40000040 ;  /* 0x40000040000d7882 */ /* 0x000fe20000000000 */
[----:B------:R-:W-:Y:S01]  /*59e0*/  IMAD.MOV.U32 R237, RZ, RZ, R16 ;  /* 0x000000ffffed7224 */ /* 0x000fe200078e0010 */
[----:B------:R-:W-:Y:S01]  /*59f0*/  UMOV UR15, 0x40000040 ;  /* 0x40000040000f7882 */ /* 0x000fe20000000000 */
[----:B------:R-:W-:Y:S01]  /*5a00*/  UMOV UR12, UR14 ;  /* 0x0000000e000c7c82 */ /* 0x000fe20008000000 */
[----:B------:R1:W5:Y:S01]  /*5a10*/  LDL.LU R3, [R1+0x170] ;  /* 0x0001700001037983 */ /* 0x0003620000300800 */
[----:B------:R-:W-:Y:S01]  /*5a20*/  UMOV UR14, UR16 ;  /* 0x00000010000e7c82 */ /* 0x000fe20008000000 */
[----:B------:R-:W-:-:S02]  /*5a30*/  WARPGROUP.DEPBAR.LE gsb0, 0x0 ;  /* 0x00008000000079c5 */ /* 0x000fc40000010000 */
        /* <DEDUP_REMOVED lines=35> */
[----:B--2---:R-:W2:Y:S04]  /*5c70*/  LDL.LU.64 R214, [R1+0x168] ;  /* 0x0001680001d67983 */ /* 0x004ea80000300a00 */
        /* <DEDUP_REMOVED lines=20> */
[----:B------:R-:W-:-:S07]  /*5dc0*/  WARPGROUP.ARRIVE ;  /* 0x00000000000079c5 */ /* 0x000fce0000000000 */
[----:B------:R-:W-:Y:S01]  /*5dd0*/  HGMMA.64x128x16.F32 R88, gdesc[UR12].tnspB, R88, gsb0 ;  /* 0x41e000000c5879f0 */ /* 0x000fe20008000858 */
[----:B------:R-:W-:Y:S01]  /*5de0*/  UIADD3 UR12, UR10, 0x606, URZ ;  /* 0x000006060a0c7890 */ /* 0x000fe2000fffe03f */
[----:B------:R-:W-:Y:S01]  /*5df0*/  UMOV UR13, 0x40000040 ;  /* 0x40000040000d7882 */ /* 0x000fe20000000000 */
[----:B------:R-:W-:Y:S02]  /*5e00*/  WARPGROUP.DEPBAR.LE gsb0, 0x0 ;  /* 0x00008000000079c5 */ /* 0x000fe40000010000 */
[----:B------:R-:W-:-:S07]  /*5e10*/  WARPGROUP.ARRIVE ;  /* 0x00000000000079c5 */ /* 0x000fce0000000000 */
[----:B------:R-:W-:Y:S03]  /*5e20*/  HGMMA.64x128x16.F32 R24, gdesc[UR12].tnspB, R24, gsb0 ;  /* 0x41e000000c1879f0 */ /* 0x000fe60008000818 */
[----:B------:R-:W-:Y:S02]  /*5e30*/  WARPGROUP.DEPBAR.LE gsb0, 0x0 ;  /* 0x00008000000079c5 */ /* 0x000fe40000010000 */
[----:B-1----:R-:W-:Y:S05]  /*5e40*/  @!P2 BRA `(.L_x_16) ;  /* 0x000000000004a947 */ /* 0x002fea0003800000 */
[----:B------:R-:W-:Y:S01]  /*5e50*/  BPT.TRAP 0x1 ;  /* 0x000000040000795c */ /* 0x000fe20000300000 */
.L_x_16:
[----:B------:R-:W-:Y:S02]  /*5e60*/  UISETP.GT.U32.AND UP0, UPT, UR6, 0x1, UPT ;  /* 0x000000010600788c */ /* 0x000fe4000bf04070 */
[----:B------:R-:W-:-:S04]  /*5e70*/  ULEA UR9, UR5, UR9, 0x3 ;  /* 0x0000000905097291 */ /* 0x000fc8000f8e183f */
[----:B------:R-:W-:Y:S01]  /*5e80*/  UIADD3 UR9, UR9, 0x30020, URZ ;  /* 0x0003002009097890 */ /* 0x000fe2000fffe03f */
[----:B------:R-:W-:-:S03]  /*5e90*/  PLOP3.LUT P1, PT, PT, PT, UP0, 0x80, 0x0 ;  /* 0x000000000000781c */ /* 0x000fc60003f2f008 */
[----:B------:R-:W-:-:S09]  /*5ea0*/  UPRMT UR9, URZ, 0x654, UR9 ;  /* 0x000006543f097896 */ /* 0x000fd20008000009 */
[----:B------:R-:W-:Y:S01]  /*5eb0*/  SYNCS.ARRIVE.TRANS64.RED.A1T0 RZ, [UR9], RZ ;  /* 0x000000ffffff79a7 */ /* 0x000fe20008100409 */
[----:B------:R-:W-:Y:S05]  /*5ec0*/  @P1 BRA `(.L_x_17) ;  /* 0x0000000000041947 */ /* 0x000fea0003800000 */
[----:B------:R-:W-:Y:S01]  /*5ed0*/  BPT.TRAP 0x1 ;  /* 0x000000040000795c */ /* 0x000fe20000300000 */
.L_x_17:
[----:B------:R-:W-:Y:S02]  /*5ee0*/  UISETP.GT.AND UP2, UPT, UR8, 0x1, UPT ;  /* 0x000000010800788c */ /* 0x000fe4000bf44270 */
[----:B------:R-:W-:Y:S02]  /*5ef0*/  UIADD3 UR4, UR4, 0x1, URZ ;  /* 0x0000000104047890 */ /* 0x000fe4000fffe03f */
[----:B------:R-:W-:Y:S02]  /*5f00*/  UIADD3 UR5, UR5, 0x1, URZ ;  /* 0x0000000105057890 */ /* 0x000fe4000fffe03f */
[----:B------:R-:W-:Y:S01]  /*5f10*/  PLOP3.LUT P1, PT, PT, PT, UP2, 0x80, 0x0 ;  /* 0x000000000000781c */ /* 0x000fe20003f2f028 */
[----:B------:R-:W-:Y:S02]  /*5f20*/  UISETP.NE.AND UP0, UPT, UR4, 0x4, UPT ;  /* 0x000000040400788c */ /* 0x000fe4000bf05270 */
[----:B------:R-:W-:Y:S02]  /*5f30*/  UISETP.NE.AND UP1, UPT, UR5, 0x4, UPT ;  /* 0x000000040500788c */ /* 0x000fe4000bf25270 */
[----:B------:R-:W-:-:S02]  /*5f40*/  USEL UR9, URZ, 0x1, UP0 ;  /* 0x000000013f097887 */ /* 0x000fc40008000000 */
[----:B------:R-:W-:Y:S02]  /*5f50*/  USEL UR4, UR4, URZ, UP0 ;  /* 0x0000003f04047287 */ /* 0x000fe40008000000 */
[----:B------:R-:W-:Y:S02]  /*5f60*/  UIADD3 UR8, UR8, -0x1, URZ ;  /* 0xffffffff08087890 */ /* 0x000fe4000fffe03f */
[----:B------:R-:W-:Y:S01]  /*5f70*/  USEL UR5, UR5, URZ, UP1 ;  /* 0x0000003f05057287 */ /* 0x000fe20008800000 */
[----:B-----5:R-:W-:Y:S01]  /*5f80*/  LOP3.LUT R3, R3, UR9, RZ, 0x3c, !PT ;  /* 0x0000000903037c12 */ /* 0x020fe2000f8e3cff */
[----:B------:R-:W-:Y:S01]  /*5f90*/  UPLOP3.LUT UP0, UPT, UPT, UPT, UPT, 0x80, 0x0 ;  /* 0x000000000000789c */ /* 0x000fe20003f0f070 */
[----:B------:R-:W-:Y:S10]  /*5fa0*/  @P1 BRA `(.L_x_18) ;  /* 0xffffffd400741947 */ /* 0x000ff4000383ffff */
.L_x_13:
[----:B------:R-:W-:Y:S05]  /*5fb0*/  @!P0 BRA `(.L_x_19) ;  /* 0x0000000000448947 */ /* 0x000fea0003800000 */
[----:B------:R-:W-:-:S04]  /*5fc0*/  ULOP3.LUT UR4, UR6, 0x1, URZ, 0xfc, !UPT ;  /* 0x0000000106047892 */ /* 0x000fc8000f8efc3f */
[----:B------:R-:W-:-:S06]  /*5fd0*/  UISETP.NE.AND UP0, UPT, UR4, 0x3, UPT ;  /* 0x000000030400788c */ /* 0x000fcc000bf05270 */
[----:B------:R-:W-:-:S13]  /*5fe0*/  PLOP3.LUT P0, PT, PT, PT, UP0, 0x80, 0x0 ;  /* 0x000000000000781c */ /* 0x000fda0003f0f008 */
[----:B------:R-:W-:Y:S05]  /*5ff0*/  @!P0 BRA `(.L_x_20) ;  /* 0x0000000000048947 */ /* 0x000fea0003800000 */
[----:B------:R-:W-:Y:S01]  /*6000*/  BPT.TRAP 0x1 ;  /* 0x000000040000795c */ /* 0x000fe20000300000 */
.L_x_20:
[----:B------:R-:W1:Y:S01]  /*6010*/  S2UR UR8, SR_CgaCtaId ;  /* 0x00000000000879c3 */ /* 0x000e620000008800 */
[----:B------:R-:W-:Y:S01]  /*6020*/  USHF.L.U32 UR4, UR7, 0x3, URZ ;  /* 0x0000000307047899 */ /* 0x000fe2000800063f */
[----:B------:R-:W-:Y:S01]  /*6030*/  UMOV UR5, 0x400 ;  /* 0x0000040000057882 */ /* 0x000fe20000000000 */
[----:B------:R-:W-:Y:S02]  /*6040*/  UISETP.GT.U32.AND UP0, UPT, UR6, 0x1, UPT ;  /* 0x000000010600788c */ /* 0x000fe4000bf04070 */
[----:B------:R-:W-:-:S04]  /*6050*/  ULOP3.LUT UR4, UR4, 0x18, URZ, 0xc0, !UPT ;  /* 0x0000001804047892 */ /* 0x000fc8000f8ec03f */
[----:B------:R-:W-:Y:S01]  /*6060*/  PLOP3.LUT P0, PT, PT, PT, UP0, 0x80, 0x0 ;  /* 0x000000000000781c */ /* 0x000fe20003f0f008 */
[----:B-1----:R-:W-:-:S04]  /*6070*/  ULEA UR5, UR8, UR5, 0x18 ;  /* 0x0000000508057291 */ /* 0x002fc8000f8ec03f */
[----:B------:R-:W-:-:S04]  /*6080*/  UIADD3 UR4, UR5, 0x30020, UR4 ;  /* 0x0003002005047890 */ /* 0x000fc8000fffe004 */
[----:B------:R-:W-:-:S09]  /*6090*/  UPRMT UR4, URZ, 0x654, UR4 ;  /* 0x000006543f047896 */ /* 0x000fd20008000004 */
[----:B------:R-:W-:Y:S01]  /*60a0*/  SYNCS.ARRIVE.TRANS64.RED.A1T0 RZ, [UR4], RZ ;  /* 0x000000ffffff79a7 */ /* 0x000fe20008100404 */
[----:B------:R-:W-:Y:S05]  /*60b0*/  @P0 BRA `(.L_x_19) ;  /* 0x0000000000040947 */ /* 0x000fea0003800000 */
[----:B------:R-:W-:Y:S01]  /*60c0*/  BPT.TRAP 0x1 ;  /* 0x000000040000795c */ /* 0x000fe20000300000 */
.L_x_19:
[----:B------:R-:W1:Y:S01]  /*60d0*/  S2R R2, SR_TID.X ;  /* 0x0000000000027919 */ /* 0x000e620000002100 */
[----:B------:R-:W-:Y:S01]  /*60e0*/  ULDC.64 UR4, c[0x0][0x280] ;  /* 0x0000a00000047ab9 */ /* 0x000fe20000000a00 */
[----:B------:R-:W2:Y:S01]  /*60f0*/  S2R R4, SR_CTAID.Y ;  /* 0x0000000000047919 */ /* 0x000ea20000002600 */
[----:B------:R-:W3:Y:S01]  /*6100*/  S2R R5, SR_CTAID.X ;  /* 0x0000000000057919 */ /* 0x000ee20000002500 */
[----:B-1----:R-:W-:-:S04]  /*6110*/  SHF.R.S32.HI R0, RZ, 0x1f, R2 ;  /* 0x0000001fff007819 */ /* 0x002fc80000011402 */
[----:B------:R-:W-:Y:S01]  /*6120*/  LEA.HI R0, R0, R2, RZ, 0x7 ;  /* 0x0000000200007211 */ /* 0x000fe200078f38ff */
[----:B--2---:R-:W-:-:S03]  /*6130*/  IMAD.SHL.U32 R4, R4, 0x80, RZ ;  /* 0x0000008004047824 */ /* 0x004fc600078e00ff */
[----:B------:R-:W-:Y:S02]  /*6140*/  LOP3.LUT R0, R0, 0xffffff80, RZ, 0xc0, !PT ;  /* 0xffffff8000007812 */ /* 0x000fe400078ec0ff */
[----:B------:R-:W-:-:S03]  /*6150*/  ISETP.GE.AND P0, PT, R4, UR5, PT ;  /* 0x0000000504007c0c */ /* 0x000fc6000bf06270 */
[----:B------:R-:W-:-:S05]  /*6160*/  IMAD.IADD R0, R2, 0x1, -R0 ;  /* 0x0000000102007824 */ /* 0x000fca00078e0a00 */
[----:B------:R-:W-:-:S04]  /*6170*/  SHF.R.S32.HI R3, RZ, 0x1f, R0 ;  /* 0x0000001fff037819 */ /* 0x000fc80000011400 */
[CC--:B------:R-:W-:Y:S02]  /*6180*/  LEA.HI R2, R3.reuse, R0.reuse, RZ, 0x2 ;  /* 0x0000000003027211 */ /* 0x0c0fe400078f10ff */
[----:B------:R-:W-:Y:S02]  /*6190*/  LEA.HI R3, R3, R0, RZ, 0x5 ;  /* 0x0000000003037211 */ /* 0x000fe400078f28ff */
[--C-:B------:R-:W-:Y:S02]  /*61a0*/  SHF.R.S32.HI R14, RZ, 0x2, R2.reuse ;  /* 0x00000002ff0e7819 */ /* 0x100fe40000011402 */
[----:B------:R-:W-:Y:S02]  /*61b0*/  SHF.R.S32.HI R15, RZ, 0x1f, R2 ;  /* 0x0000001fff0f7819 */ /* 0x000fe40000011402 */
[----:B------:R-:W-:Y:S02]  /*61c0*/  LOP3.LUT R2, R2, 0x7ffffffc, RZ, 0xc0, !PT ;  /* 0x7ffffffc02027812 */ /* 0x000fe400078ec0ff */
[----:B------:R-:W-:-:S03]  /*61d0*/  LEA.HI R15, R15, R14, RZ, 0x3 ;  /* 0x0000000e0f0f7211 */ /* 0x000fc600078f18ff */
[----:B------:R-:W-:Y:S01]  /*61e0*/  IMAD.IADD R2, R0, 0x1, -R2 ;  /* 0x0000000100027824 */ /* 0x000fe200078e0a02 */
[----:B------:R-:W-:-:S04]  /*61f0*/  LOP3.LUT R15, R15, 0xfffffff8, RZ, 0xc0, !PT ;  /* 0xfffffff80f0f7812 */ /* 0x000fc800078ec0ff */
[----:B------:R-:W-:Y:S01]  /*6200*/  SHF.L.U32 R0, R2, 0x1, RZ ;  /* 0x0000000102007819 */ /* 0x000fe200000006ff */
[----:B------:R-:W-:-:S03]  /*6210*/  IMAD.IADD R14, R14, 0x1, -R15 ;  /* 0x000000010e0e7824 */ /* 0x000fc600078e0a0f */
[----:B------:R-:W-:Y:S02]  /*6220*/  SHF.R.S32.HI R2, RZ, 0x1f, R0 ;  /* 0x0000001fff027819 */ /* 0x000fe40000011400 */
[----:B------:R-:W-:Y:S02]  /*6230*/  IADD3 R10, P1, R4, R0, RZ ;  /* 0x00000000040a7210 */ /* 0x000fe40007f3e0ff */
[----:B------:R-:W-:Y:S02]  /*6240*/  IADD3 R0, -R0, UR5, -R4 ;  /* 0x0000000500007c10 */ /* 0x000fe4000fffe904 */
[----:B------:R-:W-:Y:S01]  /*6250*/  LEA.HI.X.SX32 R11, R4, R2, 0x1, P1 ;  /* 0x00000002040b7211 */ /* 0x000fe200008f0eff */
[----:B---3--:R-:W-:Y:S01]  /*6260*/  IMAD.SHL.U32 R4, R5, 0x100, RZ ;  /* 0x0000010005047824 */ /* 0x008fe200078e00ff */
[----:B------:R-:W-:Y:S02]  /*6270*/  SHF.R.S32.HI R15, RZ, 0x1f, R14 ;  /* 0x0000001fff0f7819 */ /* 0x000fe4000001140e */
[----:B------:R-:W-:-:S02]  /*6280*/  SHF.R.S32.HI R2, RZ, 0x5, R3 ;  /* 0x00000005ff027819 */ /* 0x000fc40000011403 */
[----:B------:R-:W-:Y:S01]  /*6290*/  ISETP.GE.OR P0, PT, R4, UR4, P0 ;  /* 0x0000000404007c0c */ /* 0x000fe20008706670 */
[----:B------:R-:W-:-:S04]  /*62a0*/  IMAD.WIDE R12, R5, 0x100, R14 ;  /* 0x00000100050c7825 */ /* 0x000fc800078e020e */
[----:B------:R-:W-:-:S04]  /*62b0*/  IMAD.WIDE R12, R2, 0x10, R12 ;  /* 0x00000010020c7825 */ /* 0x000fc800078e020c */
[----:B------:R-:W-:-:S05]  /*62c0*/  IMAD R2, R2, -0x10, -R4 ;  /* 0xfffffff002027824 */ /* 0x000fca00078e0a04 */
[----:B------:R-:W-:Y:S01]  /*62d0*/  IADD3 R14, R2, UR4, -R14 ;  /* 0x00000004020e7c10 */ /* 0x000fe2000fffe80e */
[----:B------:R-:W-:Y:S06]  /*62e0*/  @P0 EXIT ;  /* 0x000000000000094d */ /* 0x000fec0003800000 */
[----:B------:R-:W-:Y:S01]  /*62f0*/  FSETP.NEU.AND P2, PT, RZ, UR22, PT ;  /* 0x00000016ff007c0b */ /* 0x000fe2000bf4d000 */
[----:B------:R-:W-:Y:S01]  /*6300*/  ULDC.64 UR14, c[0x0][0x5d0] ;  /* 0x00017400000e7ab9 */ /* 0x000fe20000000a00 */
[----:B------:R-:W-:Y:S01]  /*6310*/  ISETP.GT.AND P0, PT, R14, RZ, PT ;  /* 0x000000ff0e00720c */ /* 0x000fe20003f04270 */
[----:B------:R-:W-:Y:S01]  /*6320*/  IMAD R2, R13, UR14, RZ ;  /* 0x0000000e0d027c24 */ /* 0x000fe2000f8e02ff */
[----:B------:R-:W-:Y:S02]  /*6330*/  USHF.L.U64.HI UR5, UR14, 0x3, UR15 ;  /* 0x000000030e057899 */ /* 0x000fe4000801020f */
[----:B------:R-:W-:Y:S01]  /*6340*/  IMAD.WIDE.U32 R4, R12, UR14, R10 ;  /* 0x0000000e0c047c25 */ /* 0x000fe2000f8e000a */
[----:B------:R-:W-:Y:S01]  /*6350*/  USHF.L.U32 UR4, UR14, 0x3, URZ ;  /* 0x000000030e047899 */ /* 0x000fe2000800063f */
[----:B------:R-:W-:Y:S02]  /*6360*/  ISETP.GT.AND P1, PT, R0, RZ, P0 ;  /* 0x000000ff0000720c */ /* 0x000fe40000724270 */
[----:B------:R-:W-:-:S04]  /*6370*/  IMAD R2, R12, UR15, R2 ;  /* 0x0000000f0c027c24 */ /* 0x000fc8000f8e0202 */
[----:B------:R-:W-:Y:S01]  /*6380*/  IMAD.IADD R3, R5, 0x1, R2 ;  /* 0x0000000105037824 */ /* 0x000fe200078e0202 */
[----:B------:R-:W-:Y:S06]  /*6390*/  @!P2 BRA `(.L_x_21) ;  /* 0x000000b000c0a947 */ /* 0x000fec0003800000 */
[----:B------:R-:W-:Y:S01]  /*63a0*/  ULDC.64 UR6, c[0x0][0x5c8] ;  /* 0x0001720000067ab9 */ /* 0x000fe20000000a00 */
[----:B------:R-:W-:Y:S01]  /*63b0*/  ULDC.64 UR16, c[0x0][0x5b0] ;  /* 0x00016c0000107ab9 */ /* 0x000fe20000000a00 */
[C---:B------:R-:W-:Y:S01]  /*63c0*/  LEA R2, P2, R4.reuse, UR6, 0x1 ;  /* 0x0000000604027c11 */ /* 0x040fe2000f8408ff */
[----:B------:R-:W-:Y:S01]  /*63d0*/  IMAD R6, R13, UR16, RZ ;  /* 0x000000100d067c24 */ /* 0x000fe2000f8e02ff */
[----:B------:R-:W-:Y:S01]  /*63e0*/  ULDC.64 UR18, c[0x0][0x5a8] ;  /* 0x00016a0000127ab9 */ /* 0x000fe20000000a00 */
[----:B------:R-:W2:Y:S01]  /*63f0*/  LDL.LU R7, [R1] ;  /* 0x0000000001077983 */ /* 0x000ea20000300800 */
[----:B------:R-:W-:Y:S01]  /*6400*/  LEA.HI.X R3, R4, UR7, R3, 0x1, P2 ;  /* 0x0000000704037c11 */ /* 0x000fe200090f0c03 */
[C---:B------:R-:W-:Y:S02]  /*6410*/  IMAD R6, R12.reuse, UR17, R6 ;  /* 0x000000110c067c24 */ /* 0x040fe4000f8e0206 */
[----:B------:R-:W-:-:S03]  /*6420*/  IMAD.WIDE.U32 R4, R12, UR16, R10 ;  /* 0x000000100c047c25 */ /* 0x000fc6000f8e000a */
[----:B------:R-:W-:Y:S02]  /*6430*/  LEA R8, P2, R4, UR18, 0x1 ;  /* 0x0000001204087c11 */ /* 0x000fe4000f8408ff */
[----:B------:R-:W-:-:S04]  /*6440*/  IADD3 R5, R5, R6, RZ ;  /* 0x0000000605057210 */ /* 0x000fc80007ffe0ff */
[----:B------:R-:W-:-:S05]  /*6450*/  LEA.HI.X R9, R4, UR19, R5, 0x1, P2 ;  /* 0x0000001304097c11 */ /* 0x000fca00090f0c05 */
[----:B------:R-:W3:Y:S01]  /*6460*/  @P1 LDG.E.LTC128B.U16 R15, desc[UR20][R8.64] ;  /* 0x00000014080f1981 */ /* 0x000ee2000c1e1520 */
[----:B------:R-:W-:Y:S01]  /*6470*/  ISETP.GT.AND P2, PT, R0, 0x1, P0 ;  /* 0x000000010000780c */ /* 0x000fe20000744270 */
[----:B------:R-:W-:Y:S01]  /*6480*/  BSSY B0, `(.L_x_22) ;  /* 0x0000008000007945 */ /* 0x000fe20003800000 */
[----:B---3--:R-:W-:-:S05]  /*6490*/  HADD2.F32 R4, -RZ, R15.H0_H0 ;  /* 0x2000000fff047230 */ /* 0x008fca0000004100 */
[----:B------:R-:W-:-:S04]  /*64a0*/  FMUL R4, R4, UR22 ;  /* 0x0000001604047c20 */ /* 0x000fc80008400000 */
[----:B--2---:R-:W-:-:S05]  /*64b0*/  FFMA R4, R7, UR11, R4 ;  /* 0x0000000b07047c23 */ /* 0x004fca0008000004 */
[----:B------:R-:W-:-:S05]  /*64c0*/  F2FP.F16.F32.PACK_AB R4, RZ, R4 ;  /* 0x00000004ff04723e */ /* 0x000fca00000000ff */
[----:B------:R1:W-:Y:S01]  /*64d0*/  @P1 STG.E.U16 desc[UR20][R2.64], R4 ;  /* 0x0000000402001986 */ /* 0x0003e2000c101514 */
[----:B------:R-:W-:Y:S05]  /*64e0*/  @!P2 BRA `(.L_x_23) ;  /* 0x000000000004a947 */ /* 0x000fea0003800000 */
[----:B------:R2:W5:Y:S02]  /*64f0*/  LDG.E.LTC128B.U16 R15, desc[UR20][R8.64+0x2] ;  /* 0x00000214080f7981 */ /* 0x000564000c1e1520 */
.L_x_23:
[----:B------:R-:W-:Y:S05]  /*6500*/  BSYNC B0 ;  /* 0x0000000000007941 */ /* 0x000fea0003800000 */
.L_x_22:
[----:B------:R-:W3:Y:S01]  /*6510*/  LDL.LU R5, [R1+0x4] ;  /* 0x0000040001057983 */ /* 0x000ee20000300800 */
[----:B-1---5:R-:W-:Y:S01]  /*6520*/  HADD2.F32 R4, -RZ, R15.H0_H0 ;  /* 0x2000000fff047230 */ /* 0x022fe20000004100 */
[----:B------:R-:W-:Y:S02]  /*6530*/  USHF.L.U64.HI UR13, UR16, 0x3, UR17 ;  /* 0x00000003100d7899 */ /* 0x000fe40008010211 */
[----:B------:R-:W-:Y:S02]  /*6540*/  USHF.L.U32 UR12, UR16, 0x3, URZ ;  /* 0x00000003100c7899 */ /* 0x000fe4000800063f */
[----:B------:R-:W-:Y:S02]  /*6550*/  IMAD.U32 R17, RZ, RZ, UR16 ;  /* 0x00000010ff117e24 */ /* 0x000fe4000f8e00ff */
[----:B------:R-:W-:Y:S01]  /*6560*/  FMUL R4, R4, UR22 ;  /* 0x0000001604047c20 */ /* 0x000fe20008400000 */
[----:B------:R-:W4:Y:S03]  /*6570*/  LDL.LU R18, [R1+0x8] ;  /* 0x0000080001127983 */ /* 0x000f260000300800 */
[----:B---3--:R-:W-:-:S05]  /*6580*/  FFMA R4, R5, UR11, R4 ;  /* 0x0000000b05047c23 */ /* 0x008fca0008000004 */
[----:B------:R-:W-:-:S05]  /*6590*/  F2FP.F16.F32.PACK_AB R4, RZ, R4 ;  /* 0x00000004ff04723e */ /* 0x000fca00000000ff */
[----:B------:R1:W-:Y:S02]  /*65a0*/  @P2 STG.E.U16 desc[UR20][R2.64+0x2], R4 ;  /* 0x0000020402002986 */ /* 0x0003e4000c101514 */
[----:B-1----:R-:W-:-:S03]  /*65b0*/  IMAD.WIDE.U32 R4, R12, R17, UR12 ;  /* 0x0000000c0c047e25 */ /* 0x002fc6000f8e0011 */
[----:B------:R-:W-:-:S04]  /*65c0*/  IADD3 R4, P1, R10, R4, RZ ;  /* 0x000000040a047210 */ /* 0x000fc80007f3e0ff */
[----:B------:R-:W-:Y:S02]  /*65d0*/  IADD3.X R5, R11, R6, R5, P1, !PT ;  /* 0x000000060b057210 */ /* 0x000fe40000ffe405 */
[----:B------:R-:W-:Y:S02]  /*65e0*/  ISETP.GT.AND P1, PT, R14, 0x8, PT ;  /* 0x000000080e00780c */ /* 0x000fe40003f24270 */
[----:B------:R-:W-:Y:S02]  /*65f0*/  LEA R6, P3, R4, UR18, 0x1 ;  /* 0x0000001204067c11 */ /* 0x000fe4000f8608ff */
[----:B------:R-:W-:Y:S02]  /*6600*/  ISETP.GT.AND P2, PT, R0, RZ, P1 ;  /* 0x000000ff0000720c */ /* 0x000fe40000f44270 */
[----:B------:R-:W-:-:S11]  /*6610*/  LEA.HI.X R7, R4, UR19, R5, 0x1, P3 ;  /* 0x0000001304077c11 */ /* 0x000fd600098f0c05 */
[----:B------:R-:W3:Y:S01]  /*6620*/  @P2 LDG.E.LTC128B.U16 R15, desc[UR20][R6.64] ;  /* 0x00000014060f2981 */ /* 0x000ee2000c1e1520 */
[----:B------:R-:W-:Y:S01]  /*6630*/  USHF.L.U32 UR8, UR4, 0x1, URZ ;  /* 0x0000000104087899 */ /* 0x000fe2000800063f */
[----:B------:R-:W-:Y:S01]  /*6640*/  ISETP.GT.AND P3, PT, R0, 0x1, P1 ;  /* 0x000000010000780c */ /* 0x000fe20000f64270 */
[----:B------:R-:W-:Y:S01]  /*6650*/  USHF.L.U64.HI UR5, UR4, 0x1, UR5 ;  /* 0x0000000104057899 */ /* 0x000fe20008010205 */
[----:B------:R-:W-:Y:S03]  /*6660*/  BSSY B0, `(.L_x_24) ;  /* 0x000000b000007945 */ /* 0x000fe60003800000 */
[----:B------:R-:W-:Y:S01]  /*6670*/  IADD3 R4, P4, R2, UR8, RZ ;  /* 0x0000000802047c10 */ /* 0x000fe2000ff9e0ff */
[----:B---3--:R-:W-:-:S05]  /*6680*/  HADD2.F32 R5, -RZ, R15.H0_H0 ;  /* 0x2000000fff057230 */ /* 0x008fca0000004100 */
[----:B------:R-:W-:-:S04]  /*6690*/  FMUL R5, R5, UR22 ;  /* 0x0000001605057c20 */ /* 0x000fc80008400000 */
[----:B----4-:R-:W-:-:S05]  /*66a0*/  FFMA R5, R18, UR11, R5 ;  /* 0x0000000b12057c23 */ /* 0x010fca0008000005 */
[----:B------:R-:W-:-:S04]  /*66b0*/  F2FP.F16.F32.PACK_AB R5, RZ, R5 ;  /* 0x00000005ff05723e */ /* 0x000fc800000000ff */
[----:B------:R-:W-:Y:S02]  /*66c0*/  PRMT R16, R5, 0x7610, R16 ;  /* 0x0000761005107816 */ /* 0x000fe40000000010 */
[----:B------:R-:W-:-:S05]  /*66d0*/  IADD3.X R5, R3, UR5, RZ, P4, !PT ;  /* 0x0000000503057c10 */ /* 0x000fca000a7fe4ff */
[----:B------:R1:W-:Y:S01]  /*66e0*/  @P2 STG.E.U16 desc[UR20][R4.64], R16 ;  /* 0x0000001004002986 */ /* 0x0003e2000c101514 */
[----:B------:R-:W-:Y:S05]  /*66f0*/  @!P3 BRA `(.L_x_25) ;  /* 0x000000000004b947 */ /* 0x000fea0003800000 */
[----:B------:R3:W5:Y:S02]  /*6700*/  LDG.E.LTC128B.U16 R15, desc[UR20][R6.64+0x2] ;  /* 0x00000214060f7981 */ /* 0x000764000c1e1520 */
.L_x_25:
[----:B------:R-:W-:Y:S05]  /*6710*/  BSYNC B0 ;  /* 0x0000000000007941 */ /* 0x000fea0003800000 */
.L_x_24:
[----:B------:R-:W4:Y:S01]  /*6720*/  LDL.LU R18, [R1+0xc] ;  /* 0x00000c0001127983 */ /* 0x000f220000300800 */
[----:B-1---5:R-:W-:Y:S01]  /*6730*/  HADD2.F32 R16, -RZ, R15.H0_H0 ;  /* 0x2000000fff107230 */ /* 0x022fe20000004100 */
[----:B------:R-:W-:Y:S01]  /*6740*/  ISETP.GT.AND P2, PT, R0, 0x8, P0 ;  /* 0x000000080000780c */ /* 0x000fe20000744270 */
[----:B------:R-:W-:Y:S03]  /*6750*/  BSSY B0, `(.L_x_26) ;  /* 0x0000007000007945 */ /* 0x000fe60003800000 */
[----:B------:R-:W-:-:S04]  /*6760*/  FMUL R16, R16, UR22 ;  /* 0x0000001610107c20 */ /* 0x000fc80008400000 */
[----:B----4-:R-:W-:-:S05]  /*6770*/  FFMA R16, R18, UR11, R16 ;  /* 0x0000000b12107c23 */ /* 0x010fca0008000010 */
[----:B------:R-:W-:-:S05]  /*6780*/  F2FP.F16.F32.PACK_AB R16, RZ, R16 ;  /* 0x00000010ff10723e */ /* 0x000fca00000000ff */
[----:B------:R1:W-:Y:S01]  /*6790*/  @P3 STG.E.U16 desc[UR20][R4.64+0x2], R16 ;  /* 0x0000021004003986 */ /* 0x0003e2000c101514 */
[----:B------:R-:W-:Y:S05]  /*67a0*/  @!P2 BRA `(.L_x_27) ;  /* 0x000000000004a947 */ /* 0x000fea0003800000 */
[----:B------:R4:W5:Y:S02]  /*67b0*/  LDG.E.LTC128B.U16 R15, desc[UR20][R8.64+0x10] ;  /* 0x00001014080f7981 */ /* 0x000964000c1e1520 */
.L_x_27:
[----:B------:R-:W-:Y:S05]  /*67c0*/  BSYNC B0 ;  /* 0x0000000000007941 */ /* 0x000fea0003800000 */
.L_x_26:
[----:B------:R-:W2:Y:S01]  /*67d0*/  LDL.LU R18, [R1+0x10] ;  /* 0x0000100001127983 */ /* 0x000ea20000300800 */
[----:B-1---5:R-:W-:Y:S01]  /*67e0*/  HADD2.F32 R16, -RZ, R15.H0_H0 ;  /* 0x2000000fff107230 */ /* 0x022fe20000004100 */
[----:B------:R-:W-:Y:S04]  /*67f0*/  BSSY B0, `(.L_x_28) ;  /* 0x0000008000007945 */ /* 0x000fe80003800000 */
[----:B------:R-:W-:-:S04]  /*6800*/  FMUL R16, R16, UR22 ;  /* 0x0000001610107c20 */ /* 0x000fc80008400000 */
[----:B--2---:R-:W-:-:S05]  /*6810*/  FFMA R16, R18, UR11, R16 ;  /* 0x0000000b12107c23 */ /* 0x004fca0008000010 */
[----:B------:R-:W-:-:S05]  /*6820*/  F2FP.F16.F32.PACK_AB R16, RZ, R16 ;  /* 0x00000010ff10723e */ /* 0x000fca00000000ff */
[----:B------:R1:W-:Y:S01]  /*6830*/  @P2 STG.E.U16 desc[UR20][R2.64+0x10], R16 ;  /* 0x0000101002002986 */ /* 0x0003e2000c101514 */
[----:B------:R-:W-:-:S13]  /*6840*/  ISETP.GT.AND P2, PT, R0, 0x9, P0 ;  /* 0x000000090000780c */ /* 0x000fda0000744270 */
[----:B-1----:R-:W-:Y:S05]  /*6850*/  @!P2 BRA `(.L_x_29) ;  /* 0x000000000004a947 */ /* 0x002fea0003800000 */
[----:B------:R1:W5:Y:S02]  /*6860*/  LDG.E.LTC128B.U16 R15, desc[UR20][R8.64+0x12] ;  /* 0x00001214080f7981 */ /* 0x000364000c1e1520 */
.L_x_29:
[----:B------:R-:W-:Y:S05]  /*6870*/  BSYNC B0 ;  /* 0x0000000000007941 */ /* 0x000fea0003800000 */
.L_x_28:
[----:B------:R-:W2:Y:S01]  /*6880*/  LDL.LU R18, [R1+0x14] ;  /* 0x0000140001127983 */ /* 0x000ea20000300800 */
[----:B-----5:R-:W-:Y:S01]  /*6890*/  HADD2.F32 R16, -RZ, R15.H0_H0 ;  /* 0x2000000fff107230 */ /* 0x020fe20000004100 */
[----:B------:R-:W-:Y:S01]  /*68a0*/  ISETP.GT.AND P3, PT, R0, 0x8, P1 ;  /* 0x000000080000780c */ /* 0x000fe20000f64270 */
[----:B------:R-:W-:Y:S03]  /*68b0*/  BSSY B0, `(.L_x_30) ;  /* 0x0000007000007945 */ /* 0x000fe60003800000 */
[----:B------:R-:W-:-:S04]  /*68c0*/  FMUL R16, R16, UR22 ;  /* 0x0000001610107c20 */ /* 0x000fc80008400000 */
[----:B--2---:R-:W-:-:S05]  /*68d0*/  FFMA R16, R18, UR11, R16 ;  /* 0x0000000b12107c23 */ /* 0x004fca0008000010 */
[----:B------:R-:W-:-:S05]  /*68e0*/  F2FP.F16.F32.PACK_AB R16, RZ, R16 ;  /* 0x00000010ff10723e */ /* 0x000fca00000000ff */
[----:B------:R2:W-:Y:S01]  /*68f0*/  @P2 STG.E.U16 desc[UR20][R2.64+0x12], R16 ;  /* 0x0000121002002986 */ /* 0x0005e2000c101514 */
[----:B------:R-:W-:Y:S05]  /*6900*/  @!P3 BRA `(.L_x_31) ;  /* 0x000000000004b947 */ /* 0x000fea0003800000 */
[----:B------:R0:W5:Y:S02]  /*6910*/  LDG.E.LTC128B.U16 R15, desc[UR20][R6.64+0x10] ;  /* 0x00001014060f7981 */ /* 0x000164000c1e1520 */
.L_x_31:
[----:B------:R-:W-:Y:S05]  /*6920*/  BSYNC B0 ;  /* 0x0000000000007941 */ /* 0x000fea0003800000 */
.L_x_30:
[----:B------:R-:W3:Y:S01]  /*6930*/  LDL.LU R18, [R1+0x18] ;  /* 0x0000180001127983 */ /* 0x000ee20000300800 */
[----:B--2--5:R-:W-:Y:S01]  /*6940*/  HADD2.F32 R16, -RZ, R15.H0_H0 ;  /* 0x2000000fff107230 */ /* 0x024fe20000004100 */
[----:B------:R-:W-:Y:S01]  /*6950*/  ISETP.GT.AND P2, PT, R0, 0x9, P1 ;  /* 0x000000090000780c */ /* 0x000fe20000f44270 */
[----:B------:R-:W-:Y:S03]  /*6960*/  BSSY B0, `(.L_x_32) ;  /* 0x0000007000007945 */ /* 0x000fe60003800000 */
[----:B------:R-:W-:-:S04]  /*6970*/  FMUL R16, R16, UR22 ;  /* 0x0000001610107c20 */ /* 0x000fc80008400000 */
[----:B---3--:R-:W-:-:S05]  /*6980*/  FFMA R16, R18, UR11, R16 ;  /* 0x0000000b12107c23 */ /* 0x008fca0008000010 */
[----:B------:R-:W-:-:S05]  /*6990*/  F2FP.F16.F32.PACK_AB R16, RZ, R16 ;  /* 0x00000010ff10723e */ /* 0x000fca00000000ff */
[----:B------:R2:W-:Y:S01]  /*69a0*/  @P3 STG.E.U16 desc[UR20][R4.64+0x10], R16 ;  /* 0x0000101004003986 */ /* 0x0005e2000c101514 */
[----:B------:R-:W-:Y:S05]  /*69b0*/  @!P2 BRA `(.L_x_33) ;  /* 0x000000000004a947 */ /* 0x000fea0003800000 */
[----:B------:R3:W5:Y:S02]  /*69c0*/  LDG.E.LTC128B.U16 R15, desc[UR20][R6.64+0x12] ;  /* 0x00001214060f7981 */ /* 0x000764000c1e1520 */
.L_x_33:
[----:B------:R-:W-:Y:S05]  /*69d0*/  BSYNC B0 ;  /* 0x0000000000007941 */ /* 0x000fea0003800000 */
.L_x_32:
[----:B------:R-:W4:Y:S01]  /*69e0*/  LDL.LU R18, [R1+0x1c] ;  /* 0x00001c0001127983 */ /* 0x000f220000300800 */
[----:B--2--5:R-:W-:Y:S01]  /*69f0*/  HADD2.F32 R16, -RZ, R15.H0_H0 ;  /* 0x2000000fff107230 */ /* 0x024fe20000004100 */
        /* <DEDUP_REMOVED lines=8> */
.L_x_35:
[----:B------:R-:W-:Y:S05]  /*6a80*/  BSYNC B0 ;  /* 0x0000000000007941 */ /* 0x000fea0003800000 */
.L_x_34:
        /* <DEDUP_REMOVED lines=10> */
.L_x_37:
[----:B------:R-:W-:Y:S05]  /*6b30*/  BSYNC B0 ;  /* 0x0000000000007941 */ /* 0x000fea0003800000 */
.L_x_36:
        /* <DEDUP_REMOVED lines=10> */
.L_x_39:
[----:B------:R-:W-:Y:S05]  /*6be0*/  BSYNC B0 ;  /* 0x0000000000007941 */ /* 0x000fea0003800000 */
.L_x_38:
        /* <DEDUP_REMOVED lines=10> */
.L_x_41:
[----:B------:R-:W-:Y:S05]  /*6c90*/  BSYNC B0 ;  /* 0x0000000000007941 */ /* 0x000fea0003800000 */
.L_x_40:
        /* <DEDUP_REMOVED lines=10> */
.L_x_43:
[----:B------:R-:W-:Y:S05]  /*6d40*/  BSYNC B0 ;  /* 0x0000000000007941 */ /* 0x000fea0003800000 */
.L_x_42:
        /* <DEDUP_REMOVED lines=10> */
.L_x_45:
[----:B------:R-:W-:Y:S05]  /*6df0*/  BSYNC B0 ;  /* 0x0000000000007941 */ /* 0x000fea0003800000 */
.L_x_44:
        /* <DEDUP_REMOVED lines=10> */
.L_x_47:
[----:B------:R-:W-:Y:S05]  /*6ea0*/  BSYNC B0 ;  /* 0x0000000000007941 */ /* 0x000fea0003800000 */
.L_x_46:
        /* <DEDUP_REMOVED lines=10> */
.L_x_49:
[----:B------:R-:W-:Y:S05]  /*6f50*/  BSYNC B0 ;  /* 0x0000000000007941 */ /* 0x000fea0003800000 */
.L_x_48:
        /* <DEDUP_REMOVED lines=10> */
.L_x_51:
[----:B------:R-:W-:Y:S05]  /*7000*/  BSYNC B0 ;  /* 0x0000000000007941 */ /* 0x000fea0003800000 */
.L_x_50:
        /* <DEDUP_REMOVED lines=10> */
.L_x_53:
[----:B------:R-:W-:Y:S05]  /*70b0*/  BSYNC B0 ;  /* 0x0000000000007941 */ /* 0x000fea0003800000 */
.L_x_52:
        /* <DEDUP_REMOVED lines=10> */
.L_x_55:
[----:B------:R-:W-:Y:S05]  /*7160*/  BSYNC B0 ;  /* 0x0000000000007941 */ /* 0x000fea0003800000 */
.L_x_54:
        /* <DEDUP_REMOVED lines=10> */
.L_x_57:
[----:B------:R-:W-:Y:S05]  /*7210*/  BSYNC B0 ;  /* 0x0000000000007941 */ /* 0x000fea0003800000 */
.L_x_56:
        /* <DEDUP_REMOVED lines=10> */
.L_x_59:
[----:B------:R-:W-:Y:S05]  /*72c0*/  BSYNC B0 ;  /* 0x0000000000007941 */ /* 0x000fea0003800000 */
.L_x_58:
        /* <DEDUP_REMOVED lines=10> */
.L_x_61:
[----:B------:R-:W-:Y:S05]  /*7370*/  BSYNC B0 ;  /* 0x0000000000007941 */ /* 0x000fea0003800000 */
.L_x_60:
        /* <DEDUP_REMOVED lines=10> */
.L_x_63:
[----:B------:R-:W-:Y:S05]  /*7420*/  BSYNC B0 ;  /* 0x0000000000007941 */ /* 0x000fea0003800000 */
.L_x_62:
        /* <DEDUP_REMOVED lines=10> */
.L_x_65:
[----:B------:R-:W-:Y:S05]  /*74d0*/  BSYNC B0 ;  /* 0x0000000000007941 */ /* 0x000fea0003800000 */
.L_x_64:
        /* <DEDUP_REMOVED lines=10> */
.L_x_67:
[----:B------:R-:W-:Y:S05]  /*7580*/  BSYNC B0 ;  /* 0x0000000000007941 */ /* 0x000fea0003800000 */
.L_x_66:
        /* <DEDUP_REMOVED lines=10> */
.L_x_69:
[----:B------:R-:W-:Y:S05]  /*7630*/  BSYNC B0 ;  /* 0x0000000000007941 */ /* 0x000fea0003800000 */
.L_x_68:
        /* <DEDUP_REMOVED lines=10> */
.L_x_71:
[----:B------:R-:W-:Y:S05]  /*76e0*/  BSYNC B0 ;  /* 0x0000000000007941 */ /* 0x000fea0003800000 */
.L_x_70:
        /* <DEDUP_REMOVED lines=10> */
.L_x_73:
[----:B------:R-:W-:Y:S05]  /*7790*/  BSYNC B0 ;  /* 0x0000000000007941 */ /* 0x000fea0003800000 */
.L_x_72:
        /* <DEDUP_REMOVED lines=10> */
.L_x_75:
[----:B------:R-:W-:Y:S05]  /*7840*/  BSYNC B0 ;  /* 0x0000000000007941 */ /* 0x000fea0003800000 */
.L_x_74:
        /* <DEDUP_REMOVED lines=10> */
.L_x_77:
[----:B------:R-:W-:Y:S05]  /*78f0*/  BSYNC B0 ;  /* 0x0000000000007941 */ /* 0x000fea0003800000 */
.L_x_76:
        /* <DEDUP_REMOVED lines=10> */
.L_x_79:
[----:B------:R-:W-:Y:S05]  /*79a0*/  BSYNC B0 ;  /* 0x0000000000007941 */ /* 0x000fea0003800000 */
.L_x_78:
        /* <DEDUP_REMOVED lines=10> */
.L_x_81:
[----:B------:R-:W-:Y:S05]  /*7a50*/  BSYNC B0 ;  /* 0x0000000000007941 */ /* 0x000fea0003800000 */
.L_x_80:
        /* <DEDUP_REMOVED lines=10> */
.L_x_83:
[----:B------:R-:W-:Y:S05]  /*7b00*/  BSYNC B0 ;  /* 0x0000000000007941 */ /* 0x000fea0003800000 */
.L_x_82:
        /* <DEDUP_REMOVED lines=10> */
.L_x_85:
[----:B------:R-:W-:Y:S05]  /*7bb0*/  BSYNC B0 ;  /* 0x0000000000007941 */ /* 0x000fea0003800000 */
.L_x_84:
        /* <DEDUP_REMOVED lines=10> */
.L_x_87:
[----:B------:R-:W-:Y:S05]  /*7c60*/  BSYNC B0 ;  /* 0x0000000000007941 */ /* 0x000fea0003800000 */
.L_x_86:
        /* <DEDUP_REMOVED lines=10> */
.L_x_89:
[----:B------:R-:W-:Y:S05]  /*7d10*/  BSYNC B0 ;  /* 0x0000000000007941 */ /* 0x000fea0003800000 */
.L_x_88:
        /* <DEDUP_REMOVED lines=10> */
.L_x_91:
[----:B------:R-:W-:Y:S05]  /*7dc0*/  BSYNC B0 ;  /* 0x0000000000007941 */ /* 0x000fea0003800000 */
.L_x_90:
        /* <DEDUP_REMOVED lines=10> */
.L_x_93:
[----:B------:R-:W-:Y:S05]  /*7e70*/  BSYNC B0 ;  /* 0x0000000000007941 */ /* 0x000fea0003800000 */
.L_x_92:
        /* <DEDUP_REMOVED lines=10> */
.L_x_95:
[----:B------:R-:W-:Y:S05]  /*7f20*/  BSYNC B0 ;  /* 0x0000000000007941 */ /* 0x000fea0003800000 */
.L_x_94:
        /* <DEDUP_REMOVED lines=10> */
.L_x_97:
[----:B------:R-:W-:Y:S05]  /*7fd0*/  BSYNC B0 ;  /* 0x0000000000007941 */ /* 0x000fea0003800000 */
.L_x_96:
        /* <DEDUP_REMOVED lines=10> */
.L_x_99:
[----:B------:R-:W-:Y:S05]  /*8080*/  BSYNC B0 ;  /* 0x0000000000007941 */ /* 0x000fea0003800000 */
.L_x_98:
        /* <DEDUP_REMOVED lines=10> */
.L_x_101:
[----:B------:R-:W-:Y:S05]  /*8130*/  BSYNC B0 ;  /* 0x0000000000007941 */ /* 0x000fea0003800000 */
.L_x_100:
        /* <DEDUP_REMOVED lines=10> */
.L_x_103:
[----:B------:R-:W-:Y:S05]  /*81e0*/  BSYNC B0 ;  /* 0x0000000000007941 */ /* 0x000fea0003800000 */
.L_x_102:
        /* <DEDUP_REMOVED lines=10> */
.L_x_105:
[----:B------:R-:W-:Y:S05]  /*8290*/  BSYNC B0 ;  /* 0x0000000000007941 */ /* 0x000fea0003800000 */
.L_x_104:
        /* <DEDUP_REMOVED lines=10> */
.L_x_107:
[----:B------:R-:W-:Y:S05]  /*8340*/  BSYNC B0 ;  /* 0x0000000000007941 */ /* 0x000fea0003800000 */
.L_x_106:
        /* <DEDUP_REMOVED lines=10> */
.L_x_109:
[----:B------:R-:W-:Y:S05]  /*83f0*/  BSYNC B0 ;  /* 0x0000000000007941 */ /* 0x000fea0003800000 */
.L_x_108:
        /* <DEDUP_REMOVED lines=10> */
.L_x_111:
[----:B------:R-:W-:Y:S05]  /*84a0*/  BSYNC B0 ;  /* 0x0000000000007941 */ /* 0x000fea0003800000 */
.L_x_110:
        /* <DEDUP_REMOVED lines=10> */
.L_x_113:
[----:B------:R-:W-:Y:S05]  /*8550*/  BSYNC B0 ;  /* 0x0000000000007941 */ /* 0x000fea0003800000 */
.L_x_112:
        /* <DEDUP_REMOVED lines=10> */
.L_x_115:
[----:B------:R-:W-:Y:S05]  /*8600*/  BSYNC B0 ;  /* 0x0000000000007941 */ /* 0x000fea0003800000 */
.L_x_114:
        /* <DEDUP_REMOVED lines=10> */
.L_x_117:
[----:B------:R-:W-:Y:S05]  /*86b0*/  BSYNC B0 ;  /* 0x0000000000007941 */ /* 0x000fea0003800000 */
.L_x_116:
        /* <DEDUP_REMOVED lines=10> */
.L_x_119:
[----:B------:R-:W-:Y:S05]  /*8760*/  BSYNC B0 ;  /* 0x0000000000007941 */ /* 0x000fea0003800000 */
.L_x_118:
        /* <DEDUP_REMOVED lines=10> */
.L_x_121:
[----:B------:R-:W-:Y:S05]  /*8810*/  BSYNC B0 ;  /* 0x0000000000007941 */ /* 0x000fea0003800000 */
.L_x_120:
        /* <DEDUP_REMOVED lines=10> */
.L_x_123:
[----:B------:R-:W-:Y:S05]  /*88c0*/  BSYNC B0 ;  /* 0x0000000000007941 */ /* 0x000fea0003800000 */
.L_x_122:
        /* <DEDUP_REMOVED lines=10> */
.L_x_125:
[----:B------:R-:W-:Y:S05]  /*8970*/  BSYNC B0 ;  /* 0x0000000000007941 */ /* 0x000fea0003800000 */
.L_x_124:
        /* <DEDUP_REMOVED lines=10> */
.L_x_127:
[----:B------:R-:W-:Y:S05]  /*8a20*/  BSYNC B0 ;  /* 0x0000000000007941 */ /* 0x000fea0003800000 */
.L_x_126:
        /* <DEDUP_REMOVED lines=10> */
.L_x_129:
[----:B------:R-:W-:Y:S05]  /*8ad0*/  BSYNC B0 ;  /* 0x0000000000007941 */ /* 0x000fea0003800000 */
.L_x_128:
        /* <DEDUP_REMOVED lines=10> */
.L_x_131:
[----:B------:R-:W-:Y:S05]  /*8b80*/  BSYNC B0 ;  /* 0x0000000000007941 */ /* 0x000fea0003800000 */
.L_x_130:
        /* <DEDUP_REMOVED lines=10> */
.L_x_133:
[----:B------:R-:W-:Y:S05]  /*8c30*/  BSYNC B0 ;  /* 0x0000000000007941 */ /* 0x000fea0003800000 */
.L_x_132:
        /* <DEDUP_REMOVED lines=10> */
.L_x_135:
[----:B------:R-:W-:Y:S05]  /*8ce0*/  BSYNC B0 ;  /* 0x0000000000007941 */ /* 0x000fea0003800000 */
.L_x_134:
        /* <DEDUP_REMOVED lines=10> */
.L_x_137:
[----:B------:R-:W-:Y:S05]  /*8d90*/  BSYNC B0 ;  /* 0x0000000000007941 */ /* 0x000fea0003800000 */
.L_x_136:
        /* <DEDUP_REMOVED lines=10> */
.L_x_139:
[----:B------:R-:W-:Y:S05]  /*8e40*/  BSYNC B0 ;  /* 0x0000000000007941 */ /* 0x000fea0003800000 */
.L_x_138:
        /* <DEDUP_REMOVED lines=10> */
.L_x_141:
[----:B------:R-:W-:Y:S05]  /*8ef0*/  BSYNC B0 ;  /* 0x0000000000007941 */ /* 0x000fea0003800000 */
.L_x_140:
[----:B-1-34-:R-:W3:Y:S01]  /*8f00*/  LDL.LU R9, [R1+0xf4] ;  /* 0x0000f40001097983 */ /* 0x01aee20000300800 */
[----:B-----5:R-:W-:Y:S01]  /*8f10*/  HADD2.F32 R8, -RZ, R15.H0_H0 ;  /* 0x2000000fff087230 */ /* 0x020fe20000004100 */
        /* <DEDUP_REMOVED lines=8> */
.L_x_143:
[----:B------:R-:W-:Y:S05]  /*8fa0*/  BSYNC B0 ;  /* 0x0000000000007941 */ /* 0x000fea0003800000 */
.L_x_142:
[----:B------:R-:W4:Y:S01]  /*8fb0*/  LDL.LU R9, [R1+0xf8] ;  /* 0x0000f80001097983 */ /* 0x000f220000300800 */
[----:B-1---5:R-:W-:Y:S01]  /*8fc0*/  HADD2.F32 R8, -RZ, R15.H0_H0 ;  /* 0x2000000fff087230 */ /* 0x022fe20000004100 */
[----:B------:R-:W-:Y:S01]  /*8fd0*/  ISETP.GT.AND P1, PT, R0, 0x79, P1 ;  /* 0x000000790000780c */ /* 0x000fe20000f24270 */
[----:B------:R-:W-:Y:S01]  /*8fe0*/  BSSY B0, `(.L_x_144) ;  /* 0x0000008000007945 */ /* 0x000fe20003800000 */
[----:B------:R-:W-:Y:S02]  /*8ff0*/  IADD3 R18, P0, R12, 0x40, RZ ;  /* 0x000000400c127810 */ /* 0x000fe40007f1e0ff */
[----:B------:R-:W-:-:S04]  /*9000*/  FMUL R8, R8, UR22 ;  /* 0x0000001608087c20 */ /* 0x000fc80008400000 */
[----:B----4-:R-:W-:-:S05]  /*9010*/  FFMA R8, R9, UR11, R8 ;  /* 0x0000000b09087c23 */ /* 0x010fca0008000008 */
[----:B------:R-:W-:-:S05]  /*9020*/  F2FP.F16.F32.PACK_AB R8, RZ, R8 ;  /* 0x00000008ff08723e */ /* 0x000fca00000000ff */
[----:B------:R1:W-:Y:S01]  /*9030*/  @P2 STG.E.U16 desc[UR20][R4.64+0xf0], R8 ;  /* 0x0000f00804002986 */ /* 0x0003e2000c101514 */
[----:B------:R-:W-:Y:S05]  /*9040*/  @!P1 BRA `(.L_x_145) ;  /* 0x0000000000049947 */ /* 0x000fea0003800000 */
[----:B------:R4:W5:Y:S02]  /*9050*/  LDG.E.LTC128B.U16 R15, desc[UR20][R6.64+0xf2] ;  /* 0x0000f214060f7981 */ /* 0x000964000c1e1520 */
.L_x_145:
[----:B------:R-:W-:Y:S05]  /*9060*/  BSYNC B0 ;  /* 0x0000000000007941 */ /* 0x000fea0003800000 */
.L_x_144:
[----:B-1----:R-:W2:Y:S01]  /*9070*/  LDL.LU R8, [R1+0xfc] ;  /* 0x0000fc0001087983 */ /* 0x002ea20000300800 */
[----:B0--345:R-:W-:Y:S02]  /*9080*/  HADD2.F32 R6, -RZ, R15.H0_H0 ;  /* 0x2000000fff067230 */ /* 0x039fe40000004100 */
[----:B------:R-:W-:Y:S01]  /*9090*/  IMAD.X R7, RZ, RZ, R13, P0 ;  /* 0x000000ffff077224 */ /* 0x000fe200000e060d */
[----:B------:R-:W-:Y:S02]  /*90a0*/  ISETP.GT.AND P0, PT, R14, 0x40, PT ;  /* 0x000000400e00780c */ /* 0x000fe40003f04270 */
[----:B------:R-:W-:Y:S01]  /*90b0*/  FMUL R6, R6, UR22 ;  /* 0x0000001606067c20 */ /* 0x000fe20008400000 */
[----:B------:R-:W-:Y:S01]  /*90c0*/  IMAD R7, R7, UR16, RZ ;  /* 0x0000001007077c24 */ /* 0x000fe2000f8e02ff */
[----:B------:R-:W-:-:S03]  /*90d0*/  ISETP.GT.AND P3, PT, R0, RZ, P0 ;  /* 0x000000ff0000720c */ /* 0x000fc60000764270 */
[----:B------:R-:W-:Y:S02]  /*90e0*/  IMAD R19, R18, UR17, R7 ;  /* 0x0000001112137c24 */ /* 0x000fe4000f8e0207 */
[----:B--2---:R-:W-:Y:S01]  /*90f0*/  FFMA R6, R8, UR11, R6 ;  /* 0x0000000b08067c23 */ /* 0x004fe20008000006 */
[----:B------:R-:W-:-:S04]  /*9100*/  IMAD.WIDE.U32 R8, R18, UR16, R10 ;  /* 0x0000001012087c25 */ /* 0x000fc8000f8e000a */
[----:B------:R-:W-:Y:S01]  /*9110*/  F2FP.F16.F32.PACK_AB R16, RZ, R6 ;  /* 0x00000006ff10723e */ /* 0x000fe200000000ff */
[----:B------:R-:W-:Y:S01]  /*9120*/  IMAD.IADD R7, R9, 0x1, R19 ;  /* 0x0000000109077824 */ /* 0x000fe200078e0213 */
[----:B------:R-:W-:-:S03]  /*9130*/  LEA R6, P2, R8, UR18, 0x1 ;  /* 0x0000001208067c11 */ /* 0x000fc6000f8408ff */
[----:B------:R0:W-:Y:S01]  /*9140*/  @P1 STG.E.U16 desc[UR20][R4.64+0xf2], R16 ;  /* 0x0000f21004001986 */ /* 0x0001e2000c101514 */
[----:B------:R-:W-:-:S05]  /*9150*/  LEA.HI.X R7, R8, UR19, R7, 0x1, P2 ;  /* 0x0000001308077c11 */ /* 0x000fca00090f0c07 */
[----:B------:R-:W2:Y:S01]  /*9160*/  @P3 LDG.E.LTC128B.U16 R15, desc[UR20][R6.64] ;  /* 0x00000014060f3981 */ /* 0x000ea2000c1e1520 */
[----:B------:R-:W-:Y:S01]  /*9170*/  USHF.L.U32 UR4, UR14, 0x6, URZ ;  /* 0x000000060e047899 */ /* 0x000fe2000800063f */
[----:B------:R-:W-:Y:S01]  /*9180*/  ISETP.GT.AND P2, PT, R0, 0x1, P0 ;  /* 0x000000010000780c */ /* 0x000fe20000744270 */
[----:B------:R-:W-:Y:S01]  /*9190*/  USHF.L.U64.HI UR6, UR14, 0x6, UR15 ;  /* 0x000000060e067899 */ /* 0x000fe2000801020f */
[----:B------:R-:W-:Y:S01]  /*91a0*/  BSSY B0, `(.L_x_146) ;  /* 0x000000c000007945 */ /* 0x000fe20003800000 */
[----:B------:R-:W-:Y:S02]  /*91b0*/  USHF.L.U32 UR7, UR4, 0x1, URZ ;  /* 0x0000000104077899 */ /* 0x000fe4000800063f */
[----:B------:R-:W-:Y:S01]  /*91c0*/  USHF.L.U64.HI UR4, UR4, 0x1, UR6 ;  /* 0x0000000104047899 */ /* 0x000fe20008010206 */
[----:B--2---:R-:W-:-:S05]  /*91d0*/  HADD2.F32 R8, -RZ, R15.H0_H0 ;  /* 0x2000000fff087230 */ /* 0x004fca0000004100 */
[----:B------:R-:W-:Y:S01]  /*91e0*/  FMUL R9, R8, UR22 ;  /* 0x0000001608097c20 */ /* 0x000fe20008400000 */
[----:B------:R-:W-:-:S03]  /*91f0*/  IADD3 R8, P1, R2, UR7, RZ ;  /* 0x0000000702087c10 */ /* 0x000fc6000ff3e0ff */
[----:B------:R-:W-:-:S05]  /*9200*/  FFMA R9, R152, UR11, R9 ;  /* 0x0000000b98097c23 */ /* 0x000fca0008000009 */
[----:B0-----:R-:W-:Y:S02]  /*9210*/  F2FP.F16.F32.PACK_AB R5, RZ, R9 ;  /* 0x00000009ff05723e */ /* 0x001fe400000000ff */
[----:B------:R-:W-:-:S05]  /*9220*/  IADD3.X R9, R3, UR4, RZ, P1, !PT ;  /* 0x0000000403097c10 */ /* 0x000fca0008ffe4ff */
[----:B------:R0:W-:Y:S01]  /*9230*/  @P3 STG.E.U16 desc[UR20][R8.64], R5 ;  /* 0x0000000508003986 */ /* 0x0001e2000c101514 */
[----:B------:R-:W-:Y:S05]  /*9240*/  @!P2 BRA `(.L_x_147) ;  /* 0x000000000004a947 */ /* 0x000fea0003800000 */
[----:B------:R1:W5:Y:S02]  /*9250*/  LDG.E.LTC128B.U16 R15, desc[UR20][R6.64+0x2] ;  /* 0x00000214060f7981 */ /* 0x000364000c1e1520 */
.L_x_147:
[----:B------:R-:W-:Y:S05]  /*9260*/  BSYNC B0 ;  /* 0x0000000000007941 */ /* 0x000fea0003800000 */
.L_x_146:
[----:B-----5:R-:W-:Y:S01]  /*9270*/  HADD2.F32 R16, -RZ, R15.H0_H0 ;  /* 0x2000000fff107230 */ /* 0x020fe20000004100 */
[----:B------:R-:W-:Y:S01]  /*9280*/  ISETP.GT.AND P1, PT, R14, 0x48, PT ;  /* 0x000000480e00780c */ /* 0x000fe20003f24270 */
[----:B0-----:R-:W-:Y:S01]  /*9290*/  IMAD.WIDE.U32 R4, R18, R17, UR12 ;  /* 0x0000000c12047e25 */ /* 0x001fe2000f8e0011 */
[----:B------:R-:W-:Y:S03]  /*92a0*/  BSSY B0, `(.L_x_148) ;  /* 0x000000c000007945 */ /* 0x000fe60003800000 */
[----:B------:R-:W-:Y:S01]  /*92b0*/  FMUL R16, R16, UR22 ;  /* 0x0000001610107c20 */ /* 0x000fe20008400000 */
[----:B------:R-:W-:-:S03]  /*92c0*/  IADD3 R18, P3, R10, R4, RZ ;  /* 0x000000040a127210 */ /* 0x000fc60007f7e0ff */
[----:B------:R-:W-:Y:S01]  /*92d0*/  FFMA R16, R153, UR11, R16 ;  /* 0x0000000b99107c23 */ /* 0x000fe20008000010 */
[----:B------:R-:W-:Y:S02]  /*92e0*/  IADD3.X R5, R11, R19, R5, P3, !PT ;  /* 0x000000130b057210 */ /* 0x000fe40001ffe405 */
[----:B------:R-:W-:Y:S02]  /*92f0*/  ISETP.GT.AND P3, PT, R0, RZ, P1 ;  /* 0x000000ff0000720c */ /* 0x000fe40000f64270 */
[----:B------:R-:W-:Y:S02]  /*9300*/  F2FP.F16.F32.PACK_AB R16, RZ, R16 ;  /* 0x00000010ff10723e */ /* 0x000fe400000000ff */
[----:B------:R-:W-:-:S03]  /*9310*/  LEA R4, P4, R18, UR18, 0x1 ;  /* 0x0000001212047c11 */ /* 0x000fc6000f8808ff */
[----:B------:R0:W-:Y:S01]  /*9320*/  @P2 STG.E.U16 desc[UR20][R8.64+0x2], R16 ;  /* 0x0000021008002986 */ /* 0x0001e2000c101514 */
[----:B------:R-:W-:-:S05]  /*9330*/  LEA.HI.X R5, R18, UR19, R5, 0x1, P4 ;  /* 0x0000001312057c11 */ /* 0x000fca000a0f0c05 */
[----:B------:R-:W-:Y:S05]  /*9340*/  @!P3 BRA `(.L_x_149) ;  /* 0x000000000004b947 */ /* 0x000fea0003800000 */
[----:B------:R2:W5:Y:S02]  /*9350*/  LDG.E.LTC128B.U16 R15, desc[UR20][R4.64] ;  /* 0x00000014040f7981 */ /* 0x000564000c1e1520 */
.L_x_149:
[----:B------:R-:W-:Y:S05]  /*9360*/  BSYNC B0 ;  /* 0x0000000000007941 */ /* 0x000fea0003800000 */
.L_x_148:
[----:B0----5:R-:W-:Y:S01]  /*9370*/  HADD2.F32 R16, -RZ, R15.H0_H0 ;  /* 0x2000000fff107230 */ /* 0x021fe20000004100 */
[----:B------:R-:W-:Y:S01]  /*9380*/  IADD3 R18, P4, R8, UR8, RZ ;  /* 0x0000000808127c10 */ /* 0x000fe2000ff9e0ff */
[----:B------:R-:W-:Y:S01]  /*9390*/  BSSY B0, `(.L_x_150) ;  /* 0x0000009000007945 */ /* 0x000fe20003800000 */
[----:B------:R-:W-:Y:S02]  /*93a0*/  ISETP.GT.AND P2, PT, R0, 0x1, P1 ;  /* 0x000000010000780c */ /* 0x000fe40000f44270 */
[----:B------:R-:W-:-:S04]  /*93b0*/  FMUL R19, R16, UR22 ;  /* 0x0000001610137c20 */ /* 0x000fc80008400000 */
[----:B------:R-:W-:-:S05]  /*93c0*/  FFMA R19, R154, UR11, R19 ;  /* 0x0000000b9a137c23 */ /* 0x000fca0008000013 */
[----:B------:R-:W-:Y:S02]  /*93d0*/  F2FP.F16.F32.PACK_AB R16, RZ, R19 ;  /* 0x00000013ff10723e */ /* 0x000fe400000000ff */
[----:B------:R-:W-:-:S05]  /*93e0*/  IADD3.X R19, R9, UR5, RZ, P4, !PT ;  /* 0x0000000509137c10 */ /* 0x000fca000a7fe4ff */
[----:B------:R0:W-:Y:S01]  /*93f0*/  @P3 STG.E.U16 desc[UR20][R18.64], R16 ;  /* 0x0000001012003986 */ /* 0x0001e2000c101514 */
[----:B------:R-:W-:Y:S05]  /*9400*/  @!P2 BRA `(.L_x_151) ;  /* 0x000000000004a947 */ /* 0x000fea0003800000 */
[----:B------:R3:W5:Y:S02]  /*9410*/  LDG.E.LTC128B.U16 R15, desc[UR20][R4.64+0x2] ;  /* 0x00000214040f7981 */ /* 0x000764000c1e1520 */
.L_x_151:
[----:B------:R-:W-:Y:S05]  /*9420*/  BSYNC B0 ;  /* 0x0000000000007941 */ /* 0x000fea0003800000 */
.L_x_150:
[----:B0----5:R-:W-:Y:S01]  /*9430*/  HADD2.F32 R16, -RZ, R15.H0_H0 ;  /* 0x2000000fff107230 */ /* 0x021fe20000004100 */
[----:B------:R-:W-:Y:S01]  /*9440*/  ISETP.GT.AND P3, PT, R0, 0x8, P0 ;  /* 0x000000080000780c */ /* 0x000fe20000764270 */
[----:B------:R-:W-:Y:S03]  /*9450*/  BSSY B0, `(.L_x_152) ;  /* 0x0000007000007945 */ /* 0x000fe60003800000 */
[----:B------:R-:W-:-:S04]  /*9460*/  FMUL R16, R16, UR22 ;  /* 0x0000001610107c20 */ /* 0x000fc80008400000 */
[----:B------:R-:W-:-:S05]  /*9470*/  FFMA R16, R155, UR11, R16 ;  /* 0x0000000b9b107c23 */ /* 0x000fca0008000010 */
[----:B------:R-:W-:-:S05]  /*9480*/  F2FP.F16.F32.PACK_AB R16, RZ, R16 ;  /* 0x00000010ff10723e */ /* 0x000fca00000000ff */
[----:B------:R0:W-:Y:S01]  /*9490*/  @P2 STG.E.U16 desc[UR20][R18.64+0x2], R16 ;  /* 0x0000021012002986 */ /* 0x0001e2000c101514 */
[----:B------:R-:W-:Y:S05]  /*94a0*/  @!P3 BRA `(.L_x_153) ;  /* 0x000000000004b947 */ /* 0x000fea0003800000 */
[----:B------:R4:W5:Y:S02]  /*94b0*/  LDG.E.LTC128B.U16 R15, desc[UR20][R6.64+0x10] ;  /* 0x00001014060f7981 */ /* 0x000964000c1e1520 */
.L_x_153:
[----:B------:R-:W-:Y:S05]  /*94c0*/  BSYNC B0 ;  /* 0x0000000000007941 */ /* 0x000fea0003800000 */
.L_x_152:
        /* <DEDUP_REMOVED lines=9> */
.L_x_155:
[----:B------:R-:W-:Y:S05]  /*9560*/  BSYNC B0 ;  /* 0x0000000000007941 */ /* 0x000fea0003800000 */
.L_x_154:
[----:B-----5:R-:W-:Y:S01]  /*9570*/  HADD2.F32 R16, -RZ, R15.H0_H0 ;  /* 0x2000000fff107230 */ /* 0x020fe20000004100 */
        /* <DEDUP_REMOVED lines=8> */
.L_x_157:
[----:B------:R-:W-:Y:S05]  /*9600*/  BSYNC B0 ;  /* 0x0000000000007941 */ /* 0x000fea0003800000 */
.L_x_156:
[----:B0----5:R-:W-:Y:S01]  /*9610*/  HADD2.F32 R16, -RZ, R15.H0_H0 ;  /* 0x2000000fff107230 */ /* 0x021fe20000004100 */
[----:B------:R-:W-:Y:S01]  /*9620*/  MOV R21, UR8 ;  /* 0x0000000800157c02 */ /* 0x000fe20008000f00 */
[----:B------:R-:W-:Y:S01]  /*9630*/  IMAD.U32 R23, RZ, RZ, UR5 ;  /* 0x00000005ff177e24 */ /* 0x000fe2000f8e00ff */
[----:B------:R-:W-:Y:S01]  /*9640*/  ISETP.GT.AND P2, PT, R0, 0x9, P1 ;  /* 0x000000090000780c */ /* 0x000fe20000f44270 */
[----:B------:R-:W-:Y:S01]  /*9650*/  BSSY B0, `(.L_x_158) ;  /* 0x0000009000007945 */ /* 0x000fe20003800000 */
[----:B------:R-:W-:Y:S01]  /*9660*/  FMUL R19, R16, UR22 ;  /* 0x0000001610137c20 */ /* 0x000fe20008400000 */
[----:B------:R-:W-:-:S03]  /*9670*/  IADD3 R18, P4, P5, R21, UR7, R2 ;  /* 0x0000000715127c10 */ /* 0x000fc6000fd9e002 */
[----:B------:R-:W-:-:S05]  /*9680*/  FFMA R19, R158, UR11, R19 ;  /* 0x0000000b9e137c23 */ /* 0x000fca0008000013 */
[----:B------:R-:W-:Y:S02]  /*9690*/  F2FP.F16.F32.PACK_AB R16, RZ, R19 ;  /* 0x00000013ff10723e */ /* 0x000fe400000000ff */
[----:B------:R-:W-:-:S05]  /*96a0*/  IADD3.X R19, R23, UR4, R3, P4, P5 ;  /* 0x0000000417137c10 */ /* 0x000fca000a7ea403 */
[----:B------:R0:W-:Y:S01]  /*96b0*/  @P3 STG.E.U16 desc[UR20][R18.64+0x10], R16 ;  /* 0x0000101012003986 */ /* 0x0001e2000c101514 */
[----:B------:R-:W-:Y:S05]  /*96c0*/  @!P2 BRA `(.L_x_159) ;  /* 0x000000000004a947 */ /* 0x000fea0003800000 */
[----:B------:R0:W5:Y:S02]  /*96d0*/  LDG.E.LTC128B.U16 R15, desc[UR20][R4.64+0x12] ;  /* 0x00001214040f7981 */ /* 0x000164000c1e1520 */
.L_x_159:
[----:B------:R-:W-:Y:S05]  /*96e0*/  BSYNC B0 ;  /* 0x0000000000007941 */ /* 0x000fea0003800000 */
.L_x_158:
        /* <DEDUP_REMOVED lines=9> */
.L_x_161:
[----:B------:R-:W-:Y:S05]  /*9780*/  BSYNC B0 ;  /* 0x0000000000007941 */ /* 0x000fea0003800000 */
.L_x_160:
        /* <DEDUP_REMOVED lines=9> */
.L_x_163:
[----:B------:R-:W-:Y:S05]  /*9820*/  BSYNC B0 ;  /* 0x0000000000007941 */ /* 0x000fea0003800000 */
.L_x_162:
        /* <DEDUP_REMOVED lines=9> */
.L_x_165:
[----:B------:R-:W-:Y:S05]  /*98c0*/  BSYNC B0 ;  /* 0x0000000000007941 */ /* 0x000fea0003800000 */
.L_x_164:
        /* <DEDUP_REMOVED lines=9> */
.L_x_167:
[----:B------:R-:W-:Y:S05]  /*9960*/  BSYNC B0 ;  /* 0x0000000000007941 */ /* 0x000fea0003800000 */
.L_x_166:
        /* <DEDUP_REMOVED lines=9> */
.L_x_169:
[----:B------:R-:W-:Y:S05]  /*9a00*/  BSYNC B0 ;  /* 0x0000000000007941 */ /* 0x000fea0003800000 */
.L_x_168:
        /* <DEDUP_REMOVED lines=9> */
.L_x_171:
[----:B------:R-:W-:Y:S05]  /*9aa0*/  BSYNC B0 ;  /* 0x0000000000007941 */ /* 0x000fea0003800000 */
.L_x_170:
        /* <DEDUP_REMOVED lines=9> */
.L_x_173:
[----:B------:R-:W-:Y:S05]  /*9b40*/  BSYNC B0 ;  /* 0x0000000000007941 */ /* 0x000fea0003800000 */
.L_x_172:
        /* <DEDUP_REMOVED lines=9> */
.L_x_175:
[----:B------:R-:W-:Y:S05]  /*9be0*/  BSYNC B0 ;  /* 0x0000000000007941 */ /* 0x000fea0003800000 */
.L_x_174:
        /* <DEDUP_REMOVED lines=9> */
.L_x_177:
[----:B------:R-:W-:Y:S05]  /*9c80*/  BSYNC B0 ;  /* 0x0000000000007941 */ /* 0x000fea0003800000 */
.L_x_176:
        /* <DEDUP_REMOVED lines=9> */
.L_x_179:
[----:B------:R-:W-:Y:S05]  /*9d20*/  BSYNC B0 ;  /* 0x0000000000007941 */ /* 0x000fea0003800000 */
.L_x_178:
        /* <DEDUP_REMOVED lines=9> */
.L_x_181:
[----:B------:R-:W-:Y:S05]  /*9dc0*/  BSYNC B0 ;  /* 0x0000000000007941 */ /* 0x000fea0003800000 */
.L_x_180:
        /* <DEDUP_REMOVED lines=9> */
.L_x_183:
[----:B------:R-:W-:Y:S05]  /*9e60*/  BSYNC B0 ;  /* 0x0000000000007941 */ /* 0x000fea0003800000 */
.L_x_182:
        /* <DEDUP_REMOVED lines=9> */
.L_x_185:
[----:B------:R-:W-:Y:S05]  /*9f00*/  BSYNC B0 ;  /* 0x0000000000007941 */ /* 0x000fea0003800000 */
.L_x_184:
        /* <DEDUP_REMOVED lines=9> */
.L_x_187:
[----:B------:R-:W-:Y:S05]  /*9fa0*/  BSYNC B0 ;  /* 0x0000000000007941 */ /* 0x000fea0003800000 */
.L_x_186:
        /* <DEDUP_REMOVED lines=9> */
.L_x_189:
[----:B------:R-:W-:Y:S05]  /*a040*/  BSYNC B0 ;  /* 0x0000000000007941 */ /* 0x000fea0003800000 */
.L_x_188:
        /* <DEDUP_REMOVED lines=9> */
.L_x_191:
[----:B------:R-:W-:Y:S05]  /*a0e0*/  BSYNC B0 ;  /* 0x0000000000007941 */ /* 0x000fea0003800000 */
.L_x_190:
        /* <DEDUP_REMOVED lines=9> */
.L_x_193:
[----:B------:R-:W-:Y:S05]  /*a180*/  BSYNC B0 ;  /* 0x0000000000007941 */ /* 0x000fea0003800000 */
.L_x_192:
        /* <DEDUP_REMOVED lines=9> */
.L_x_195:
[----:B------:R-:W-:Y:S05]  /*a220*/  BSYNC B0 ;  /* 0x0000000000007941 */ /* 0x000fea0003800000 */
.L_x_194:
        /* <DEDUP_REMOVED lines=9> */
.L_x_197:
[----:B------:R-:W-:Y:S05]  /*a2c0*/  BSYNC B0 ;  /* 0x0000000000007941 */ /* 0x000fea0003800000 */
.L_x_196:
        /* <DEDUP_REMOVED lines=9> */
.L_x_199:
[----:B------:R-:W-:Y:S05]  /*a360*/  BSYNC B0 ;  /* 0x0000000000007941 */ /* 0x000fea0003800000 */
.L_x_198:
        /* <DEDUP_REMOVED lines=9> */
.L_x_201:
[----:B------:R-:W-:Y:S05]  /*a400*/  BSYNC B0 ;  /* 0x0000000000007941 */ /* 0x000fea0003800000 */
.L_x_200:
        /* <DEDUP_REMOVED lines=9> */
.L_x_203:
[----:B------:R-:W-:Y:S05]  /*a4a0*/  BSYNC B0 ;  /* 0x0000000000007941 */ /* 0x000fea0003800000 */
.L_x_202:
        /* <DEDUP_REMOVED lines=9> */
.L_x_205:
[----:B------:R-:W-:Y:S05]  /*a540*/  BSYNC B0 ;  /* 0x0000000000007941 */ /* 0x000fea0003800000 */
.L_x_204:
        /* <DEDUP_REMOVED lines=9> */
.L_x_207:
[----:B------:R-:W-:Y:S05]  /*a5e0*/  BSYNC B0 ;  /* 0x0000000000007941 */ /* 0x000fea0003800000 */
.L_x_206:
        /* <DEDUP_REMOVED lines=9> */
.L_x_209:
[----:B------:R-:W-:Y:S05]  /*a680*/  BSYNC B0 ;  /* 0x0000000000007941 */ /* 0x000fea0003800000 */
.L_x_208:
        /* <DEDUP_REMOVED lines=9> */
.L_x_211:
[----:B------:R-:W-:Y:S05]  /*a720*/  BSYNC B0 ;  /* 0x0000000000007941 */ /* 0x000fea0003800000 */
.L_x_210:
        /* <DEDUP_REMOVED lines=9> */
.L_x_213:
[----:B------:R-:W-:Y:S05]  /*a7c0*/  BSYNC B0 ;  /* 0x0000000000007941 */ /* 0x000fea0003800000 */
.L_x_212:
        /* <DEDUP_REMOVED lines=9> */
.L_x_215:
[----:B------:R-:W-:Y:S05]  /*a860*/  BSYNC B0 ;  /* 0x0000000000007941 */ /* 0x000fea0003800000 */
.L_x_214:
        /* <DEDUP_REMOVED lines=9> */
.L_x_217:
[----:B------:R-:W-:Y:S05]  /*a900*/  BSYNC B0 ;  /* 0x0000000000007941 */ /* 0x000fea0003800000 */
.L_x_216:
        /* <DEDUP_REMOVED lines=9> */
.L_x_219:
[----:B------:R-:W-:Y:S05]  /*a9a0*/  BSYNC B0 ;  /* 0x0000000000007941 */ /* 0x000fea0003800000 */
.L_x_218:
        /* <DEDUP_REMOVED lines=9> */
.L_x_221:
[----:B------:R-:W-:Y:S05]  /*aa40*/  BSYNC B0 ;  /* 0x0000000000007941 */ /* 0x000fea0003800000 */
.L_x_220:
        /* <DEDUP_REMOVED lines=9> */
.L_x_223:
[----:B------:R-:W-:Y:S05]  /*aae0*/  BSYNC B0 ;  /* 0x0000000000007941 */ /* 0x000fea0003800000 */
.L_x_222:
        /* <DEDUP_REMOVED lines=9> */
.L_x_225:
[----:B------:R-:W-:Y:S05]  /*ab80*/  BSYNC B0 ;  /* 0x0000000000007941 */ /* 0x000fea0003800000 */
.L_x_224:
        /* <DEDUP_REMOVED lines=9> */
.L_x_227:
[----:B------:R-:W-:Y:S05]  /*ac20*/  BSYNC B0 ;  /* 0x0000000000007941 */ /* 0x000fea0003800000 */
.L_x_226:
        /* <DEDUP_REMOVED lines=9> */
.L_x_229:
[----:B------:R-:W-:Y:S05]  /*acc0*/  BSYNC B0 ;  /* 0x0000000000007941 */ /* 0x000fea0003800000 */
.L_x_228:
        /* <DEDUP_REMOVED lines=9> */
.L_x_231:
[----:B------:R-:W-:Y:S05]  /*ad60*/  BSYNC B0 ;  /* 0x0000000000007941 */ /* 0x000fea0003800000 */
.L_x_230:
        /* <DEDUP_REMOVED lines=9> */
.L_x_233:
[----:B------:R-:W-:Y:S05]  /*ae00*/  BSYNC B0 ;  /* 0x0000000000007941 */ /* 0x000fea0003800000 */
.L_x_232:
        /* <DEDUP_REMOVED lines=9> */
.L_x_235:
[----:B------:R-:W-:Y:S05]  /*aea0*/  BSYNC B0 ;  /* 0x0000000000007941 */ /* 0x000fea0003800000 */
.L_x_234:
        /* <DEDUP_REMOVED lines=9> */
.L_x_237:
[----:B------:R-:W-:Y:S05]  /*af40*/  BSYNC B0 ;  /* 0x0000000000007941 */ /* 0x000fea0003800000 */
.L_x_236:
        /* <DEDUP_REMOVED lines=9> */
.L_x_239:
[----:B------:R-:W-:Y:S05]  /*afe0*/  BSYNC B0 ;  /* 0x0000000000007941 */ /* 0x000fea0003800000 */
.L_x_238:
        /* <DEDUP_REMOVED lines=9> */
.L_x_241:
[----:B------:R-:W-:Y:S05]  /*b080*/  BSYNC B0 ;  /* 0x0000000000007941 */ /* 0x000fea0003800000 */
.L_x_240:
        /* <DEDUP_REMOVED lines=9> */
.L_x_243:
[----:B------:R-:W-:Y:S05]  /*b120*/  BSYNC B0 ;  /* 0x0000000000007941 */ /* 0x000fea0003800000 */
.L_x_242:
        /* <DEDUP_REMOVED lines=9> */
.L_x_245:
[----:B------:R-:W-:Y:S05]  /*b1c0*/  BSYNC B0 ;  /* 0x0000000000007941 */ /* 0x000fea0003800000 */
.L_x_244:
        /* <DEDUP_REMOVED lines=9> */
.L_x_247:
[----:B------:R-:W-:Y:S05]  /*b260*/  BSYNC B0 ;  /* 0x0000000000007941 */ /* 0x000fea0003800000 */
.L_x_246:
        /* <DEDUP_REMOVED lines=9> */
.L_x_249:
[----:B------:R-:W-:Y:S05]  /*b300*/  BSYNC B0 ;  /* 0x0000000000007941 */ /* 0x000fea0003800000 */
.L_x_248:
        /* <DEDUP_REMOVED lines=9> */
.L_x_251:
[----:B------:R-:W-:Y:S05]  /*b3a0*/  BSYNC B0 ;  /* 0x0000000000007941 */ /* 0x000fea0003800000 */
.L_x_250:
        /* <DEDUP_REMOVED lines=9> */
.L_x_253:
[----:B------:R-:W-:Y:S05]  /*b440*/  BSYNC B0 ;  /* 0x0000000000007941 */ /* 0x000fea0003800000 */
.L_x_252:
        /* <DEDUP_REMOVED lines=9> */
.L_x_255:
[----:B------:R-:W-:Y:S05]  /*b4e0*/  BSYNC B0 ;  /* 0x0000000000007941 */ /* 0x000fea0003800000 */
.L_x_254:
        /* <DEDUP_REMOVED lines=9> */
.L_x_257:
[----:B------:R-:W-:Y:S05]  /*b580*/  BSYNC B0 ;  /* 0x0000000000007941 */ /* 0x000fea0003800000 */
.L_x_256:
        /* <DEDUP_REMOVED lines=9> */
.L_x_259:
[----:B------:R-:W-:Y:S05]  /*b620*/  BSYNC B0 ;  /* 0x0000000000007941 */ /* 0x000fea0003800000 */
.L_x_258:
        /* <DEDUP_REMOVED lines=9> */
.L_x_261:
[----:B------:R-:W-:Y:S05]  /*b6c0*/  BSYNC B0 ;  /* 0x0000000000007941 */ /* 0x000fea0003800000 */
.L_x_260:
        /* <DEDUP_REMOVED lines=9> */
.L_x_263:
[----:B------:R-:W-:Y:S05]  /*b760*/  BSYNC B0 ;  /* 0x0000000000007941 */ /* 0x000fea0003800000 */
.L_x_262:
        /* <DEDUP_REMOVED lines=9> */
.L_x_265:
[----:B------:R-:W-:Y:S05]  /*b800*/  BSYNC B0 ;  /* 0x0000000000007941 */ /* 0x000fea0003800000 */
.L_x_264:
        /* <DEDUP_REMOVED lines=9> */
.L_x_267:
[----:B------:R-:W-:Y:S05]  /*b8a0*/  BSYNC B0 ;  /* 0x0000000000007941 */ /* 0x000fea0003800000 */
.L_x_266:
[----:B01--45:R-:W-:Y:S01]  /*b8b0*/  HADD2.F32 R6, -RZ, R15.H0_H0 ;  /* 0x2000000fff067230 */ /* 0x033fe20000004100 */
        /* <DEDUP_REMOVED lines=8> */
.L_x_269:
[----:B------:R-:W-:Y:S05]  /*b940*/  BSYNC B0 ;  /* 0x0000000000007941 */ /* 0x000fea0003800000 */
.L_x_268:
[----:B0----5:R-:W-:Y:S01]  /*b950*/  HADD2.F32 R6, -RZ, R15.H0_H0 ;  /* 0x2000000fff067230 */ /* 0x021fe20000004100 */
[----:B------:R-:W-:Y:S01]  /*b960*/  ISETP.GT.AND P1, PT, R0, 0x79, P1 ;  /* 0x000000790000780c */ /* 0x000fe20000f24270 */
[----:B------:R-:W-:Y:S01]  /*b970*/  BSSY B0, `(.L_x_270) ;  /* 0x000000b000007945 */ /* 0x000fe20003800000 */
[----:B------:R-:W-:Y:S02]  /*b980*/  IADD3 R20, P0, R12, 0x80, RZ ;  /* 0x000000800c147810 */ /* 0x000fe40007f1e0ff */
[----:B------:R-:W-:Y:S01]  /*b990*/  FMUL R7, R6, UR22 ;  /* 0x0000001606077c20 */ /* 0x000fe20008400000 */
[----:B------:R-:W-:-:S03]  /*b9a0*/  @P2 IMAD.MOV.U32 R6, RZ, RZ, R18 ;  /* 0x000000ffff062224 */ /* 0x000fc600078e0012 */
[----:B------:R-:W-:-:S05]  /*b9b0*/  FFMA R7, R214, UR11, R7 ;  /* 0x0000000bd6077c23 */ /* 0x000fca0008000007 */
[----:B------:R-:W-:-:S04]  /*b9c0*/  F2FP.F16.F32.PACK_AB R7, RZ, R7 ;  /* 0x00000007ff07723e */ /* 0x000fc800000000ff */
[----:B------:R-:W-:Y:S01]  /*b9d0*/  PRMT R8, R7, 0x7610, R8 ;  /* 0x0000761007087816 */ /* 0x000fe20000000008 */
[----:B------:R-:W-:-:S05]  /*b9e0*/  @P2 IMAD.MOV.U32 R7, RZ, RZ, R19 ;  /* 0x000000ffff072224 */ /* 0x000fca00078e0013 */
[----:B------:R0:W-:Y:S01]  /*b9f0*/  @P2 STG.E.U16 desc[UR20][R6.64+0xf0], R8 ;  /* 0x0000f00806002986 */ /* 0x0001e2000c101514 */
[----:B------:R-:W-:Y:S05]  /*ba00*/  @!P1 BRA `(.L_x_271) ;  /* 0x0000000000049947 */ /* 0x000fea0003800000 */
[----:B------:R4:W5:Y:S02]  /*ba10*/  LDG.E.LTC128B.U16 R15, desc[UR20][R4.64+0xf2] ;  /* 0x0000f214040f7981 */ /* 0x000964000c1e1520 */
.L_x_271:
[----:B------:R-:W-:Y:S05]  /*ba20*/  BSYNC B0 ;  /* 0x0000000000007941 */ /* 0x000fea0003800000 */
.L_x_270:
[----:B-12345:R-:W-:Y:S01]  /*ba30*/  HADD2.F32 R4, -RZ, R15.H0_H0 ;  /* 0x2000000fff047230 */ /* 0x03efe20000004100 */
[----:B------:R-:W-:Y:S01]  /*ba40*/  IADD3.X R5, RZ, R13, RZ, P0, !PT ;  /* 0x0000000dff057210 */ /* 0x000fe200007fe4ff */
[----:B0-----:R-:W-:Y:S01]  /*ba50*/  IMAD.WIDE.U32 R6, R20, UR16, R10 ;  /* 0x0000001014067c25 */ /* 0x001fe2000f8e000a */
[----:B------:R-:W-:-:S03]  /*ba60*/  ISETP.GT.AND P0, PT, R14, 0x80, PT ;  /* 0x000000800e00780c */ /* 0x000fc60003f04270 */
[----:B------:R-:W-:Y:S01]  /*ba70*/  FMUL R4, R4, UR22 ;  /* 0x0000001604047c20 */ /* 0x000fe20008400000 */
[----:B------:R-:W-:Y:S01]  /*ba80*/  IMAD R5, R5, UR16, RZ ;  /* 0x0000001005057c24 */ /* 0x000fe2000f8e02ff */
[----:B------:R-:W-:Y:S02]  /*ba90*/  ISETP.GT.AND P3, PT, R0, RZ, P0 ;  /* 0x000000ff0000720c */ /* 0x000fe40000764270 */
[----:B------:R-:W-:Y:S01]  /*baa0*/  FFMA R4, R215, UR11, R4 ;  /* 0x0000000bd7047c23 */ /* 0x000fe20008000004 */
[----:B------:R-:W-:-:S04]  /*bab0*/  IMAD R21, R20, UR17, R5 ;  /* 0x0000001114157c24 */ /* 0x000fc8000f8e0205 */
[----:B------:R-:W-:Y:S01]  /*bac0*/  F2FP.F16.F32.PACK_AB R8, RZ, R4 ;  /* 0x00000004ff08723e */ /* 0x000fe200000000ff */
[----:B------:R-:W-:Y:S01]  /*bad0*/  IMAD.IADD R5, R7, 0x1, R21 ;  /* 0x0000000107057824 */ /* 0x000fe200078e0215 */
[----:B------:R-:W-:Y:S02]  /*bae0*/  LEA R4, P2, R6, UR18, 0x1 ;  /* 0x0000001206047c11 */ /* 0x000fe4000f8408ff */
[----:B------:R-:W-:Y:S02]  /*baf0*/  PRMT R9, R8, 0x7610, R9 ;  /* 0x0000761008097816 */ /* 0x000fe40000000009 */
[----:B------:R-:W-:-:S03]  /*bb00*/  LEA.HI.X R5, R6, UR19, R5, 0x1, P2 ;  /* 0x0000001306057c11 */ /* 0x000fc600090f0c05 */
[----:B------:R0:W-:Y:S04]  /*bb10*/  @P1 STG.E.U16 desc[UR20][R18.64+0xf2], R9 ;  /* 0x0000f20912001986 */ /* 0x0001e8000c101514 */
[----:B------:R-:W2:Y:S01]  /*bb20*/  @P3 LDG.E.LTC128B.U16 R15, desc[UR20][R4.64] ;  /* 0x00000014040f3981 */ /* 0x000ea2000c1e1520 */
[----:B------:R-:W-:Y:S01]  /*bb30*/  USHF.L.U32 UR4, UR14, 0x8, URZ ;  /* 0x000000080e047899 */ /* 0x000fe2000800063f */
[----:B------:R-:W-:Y:S01]  /*bb40*/  ISETP.GT.AND P2, PT, R0, 0x1, P0 ;  /* 0x000000010000780c */ /* 0x000fe20000744270 */
[----:B------:R-:W-:Y:S01]  /*bb50*/  USHF.L.U64.HI UR6, UR14, 0x8, UR15 ;  /* 0x000000080e067899 */ /* 0x000fe2000801020f */
[----:B------:R-:W-:Y:S03]  /*bb60*/  BSSY B0, `(.L_x_272) ;  /* 0x000000a000007945 */ /* 0x000fe60003800000 */
[----:B------:R-:W-:-:S04]  /*bb70*/  IADD3 R8, P1, R2, UR4, RZ ;  /* 0x0000000402087c10 */ /* 0x000fc8000ff3e0ff */
[----:B0-----:R-:W-:Y:S01]  /*bb80*/  IADD3.X R9, R3, UR6, RZ, P1, !PT ;  /* 0x0000000603097c10 */ /* 0x001fe20008ffe4ff */
[----:B--2---:R-:W-:-:S05]  /*bb90*/  HADD2.F32 R6, -RZ, R15.H0_H0 ;  /* 0x2000000fff067230 */ /* 0x004fca0000004100 */
[----:B------:R-:W-:-:S04]  /*bba0*/  FMUL R7, R6, UR22 ;  /* 0x0000001606077c20 */ /* 0x000fc80008400000 */
[----:B------:R-:W-:-:S05]  /*bbb0*/  FFMA R7, R88, UR11, R7 ;  /* 0x0000000b58077c23 */ /* 0x000fca0008000007 */
[----:B------:R-:W-:-:S05]  /*bbc0*/  F2FP.F16.F32.PACK_AB R7, RZ, R7 ;  /* 0x00000007ff07723e */ /* 0x000fca00000000ff */
[----:B------:R0:W-:Y:S01]  /*bbd0*/  @P3 STG.E.U16 desc[UR20][R8.64], R7 ;  /* 0x0000000708003986 */ /* 0x0001e2000c101514 */
[----:B------:R-:W-:Y:S05]  /*bbe0*/  @!P2 BRA `(.L_x_273) ;  /* 0x000000000004a947 */ /* 0x000fea0003800000 */
[----:B------:R1:W5:Y:S02]  /*bbf0*/  LDG.E.LTC128B.U16 R15, desc[UR20][R4.64+0x2] ;  /* 0x00000214040f7981 */ /* 0x000364000c1e1520 */
.L_x_273:
[----:B------:R-:W-:Y:S05]  /*bc00*/  BSYNC B0 ;  /* 0x0000000000007941 */ /* 0x000fea0003800000 */
.L_x_272:
        /* <DEDUP_REMOVED lines=15> */
.L_x_275:
[----:B------:R-:W-:Y:S05]  /*bd00*/  BSYNC B0 ;  /* 0x0000000000007941 */ /* 0x000fea0003800000 */
.L_x_274:
        /* <DEDUP_REMOVED lines=11> */
.L_x_277:
[----:B------:R-:W-:Y:S05]  /*bdc0*/  BSYNC B0 ;  /* 0x0000000000007941 */ /* 0x000fea0003800000 */
.L_x_276:
        /* <DEDUP_REMOVED lines=9> */
.L_x_279:
[----:B------:R-:W-:Y:S05]  /*be60*/  BSYNC B0 ;  /* 0x0000000000007941 */ /* 0x000fea0003800000 */
.L_x_278:
        /* <DEDUP_REMOVED lines=9> */
.L_x_281:
[----:B------:R-:W-:Y:S05]  /*bf00*/  BSYNC B0 ;  /* 0x0000000000007941 */ /* 0x000fea0003800000 */
.L_x_280:
        /* <DEDUP_REMOVED lines=9> */
.L_x_283:
[----:B------:R-:W-:Y:S05]  /*bfa0*/  BSYNC B0 ;  /* 0x0000000000007941 */ /* 0x000fea0003800000 */
.L_x_282:
[----:B0----5:R-:W-:Y:S01]  /*bfb0*/  HADD2.F32 R16, -RZ, R15.H0_H0 ;  /* 0x2000000fff107230 */ /* 0x021fe20000004100 */
[----:B------:R-:W-:Y:S01]  /*bfc0*/  ISETP.GT.AND P2, PT, R0, 0x9, P1 ;  /* 0x000000090000780c */ /* 0x000fe20000f44270 */
[----:B------:R-:W-:Y:S01]  /*bfd0*/  IMAD.U32 R21, RZ, RZ, UR4 ;  /* 0x00000004ff157e24 */ /* 0x000fe2000f8e00ff */
[----:B------:R-:W-:Y:S01]  /*bfe0*/  BSSY B0, `(.L_x_284) ;  /* 0x000000a000007945 */ /* 0x000fe20003800000 */
[----:B------:R-:W-:Y:S02]  /*bff0*/  IMAD.U32 R23, RZ, RZ, UR6 ;  /* 0x00000006ff177e24 */ /* 0x000fe4000f8e00ff */
        /* <DEDUP_REMOVED lines=8> */
.L_x_285:
[----:B------:R-:W-:Y:S05]  /*c080*/  BSYNC B0 ;  /* 0x0000000000007941 */ /* 0x000fea0003800000 */
.L_x_284:
        /* <DEDUP_REMOVED lines=9> */
.L_x_287:
[----:B------:R-:W-:Y:S05]  /*c120*/  BSYNC B0 ;  /* 0x0000000000007941 */ /* 0x000fea0003800000 */
.L_x_286:
        /* <DEDUP_REMOVED lines=9> */
.L_x_289:
[----:B------:R-:W-:Y:S05]  /*c1c0*/  BSYNC B0 ;  /* 0x0000000000007941 */ /* 0x000fea0003800000 */
.L_x_288:
        /* <DEDUP_REMOVED lines=9> */
.L_x_291:
[----:B------:R-:W-:Y:S05]  /*c260*/  BSYNC B0 ;  /* 0x0000000000007941 */ /* 0x000fea0003800000 */
.L_x_290:
        /* <DEDUP_REMOVED lines=9> */
.L_x_293:
[----:B------:R-:W-:Y:S05]  /*c300*/  BSYNC B0 ;  /* 0x0000000000007941 */ /* 0x000fea0003800000 */
.L_x_292:
        /* <DEDUP_REMOVED lines=9> */
.L_x_295:
[----:B------:R-:W-:Y:S05]  /*c3a0*/  BSYNC B0 ;  /* 0x0000000000007941 */ /* 0x000fea0003800000 */
.L_x_294:
        /* <DEDUP_REMOVED lines=9> */
.L_x_297:
[----:B------:R-:W-:Y:S05]  /*c440*/  BSYNC B0 ;  /* 0x0000000000007941 */ /* 0x000fea0003800000 */
.L_x_296:
        /* <DEDUP_REMOVED lines=9> */
.L_x_299:
[----:B------:R-:W-:Y:S05]  /*c4e0*/  BSYNC B0 ;  /* 0x0000000000007941 */ /* 0x000fea0003800000 */
.L_x_298:
        /* <DEDUP_REMOVED lines=9> */
.L_x_301:
[----:B------:R-:W-:Y:S05]  /*c580*/  BSYNC B0 ;  /* 0x0000000000007941 */ /* 0x000fea0003800000 */
.L_x_300:
        /* <DEDUP_REMOVED lines=9> */
.L_x_303:
[----:B------:R-:W-:Y:S05]  /*c620*/  BSYNC B0 ;  /* 0x0000000000007941 */ /* 0x000fea0003800000 */
.L_x_302:
        /* <DEDUP_REMOVED lines=9> */
.L_x_305:
[----:B------:R-:W-:Y:S05]  /*c6c0*/  BSYNC B0 ;  /* 0x0000000000007941 */ /* 0x000fea0003800000 */
.L_x_304:
        /* <DEDUP_REMOVED lines=9> */
.L_x_307:
[----:B------:R-:W-:Y:S05]  /*c760*/  BSYNC B0 ;  /* 0x0000000000007941 */ /* 0x000fea0003800000 */
.L_x_306:
        /* <DEDUP_REMOVED lines=9> */
.L_x_309:
[----:B------:R-:W-:Y:S05]  /*c800*/  BSYNC B0 ;  /* 0x0000000000007941 */ /* 0x000fea0003800000 */
.L_x_308:
        /* <DEDUP_REMOVED lines=9> */
.L_x_311:
[----:B------:R-:W-:Y:S05]  /*c8a0*/  BSYNC B0 ;  /* 0x0000000000007941 */ /* 0x000fea0003800000 */
.L_x_310:
        /* <DEDUP_REMOVED lines=9> */
.L_x_313:
[----:B------:R-:W-:Y:S05]  /*c940*/  BSYNC B0 ;  /* 0x0000000000007941 */ /* 0x000fea0003800000 */
.L_x_312:
        /* <DEDUP_REMOVED lines=9> */
.L_x_315:
[----:B------:R-:W-:Y:S05]  /*c9e0*/  BSYNC B0 ;  /* 0x0000000000007941 */ /* 0x000fea0003800000 */
.L_x_314:
        /* <DEDUP_REMOVED lines=9> */
.L_x_317:
[----:B------:R-:W-:Y:S05]  /*ca80*/  BSYNC B0 ;  /* 0x0000000000007941 */ /* 0x000fea0003800000 */
.L_x_316:
        /* <DEDUP_REMOVED lines=9> */
.L_x_319:
[----:B------:R-:W-:Y:S05]  /*cb20*/  BSYNC B0 ;  /* 0x0000000000007941 */ /* 0x000fea0003800000 */
.L_x_318:
        /* <DEDUP_REMOVED lines=9> */
.L_x_321:
[----:B------:R-:W-:Y:S05]  /*cbc0*/  BSYNC B0 ;  /* 0x0000000000007941 */ /* 0x000fea0003800000 */
.L_x_320:
        /* <DEDUP_REMOVED lines=9> */
.L_x_323:
[----:B------:R-:W-:Y:S05]  /*cc60*/  BSYNC B0 ;  /* 0x0000000000007941 */ /* 0x000fea0003800000 */
.L_x_322:
        /* <DEDUP_REMOVED lines=9> */
.L_x_325:
[----:B------:R-:W-:Y:S05]  /*cd00*/  BSYNC B0 ;  /* 0x0000000000007941 */ /* 0x000fea0003800000 */
.L_x_324:
        /* <DEDUP_REMOVED lines=9> */
.L_x_327:
[----:B------:R-:W-:Y:S05]  /*cda0*/  BSYNC B0 ;  /* 0x0000000000007941 */ /* 0x000fea0003800000 */
.L_x_326:
        /* <DEDUP_REMOVED lines=9> */
.L_x_329:
[----:B------:R-:W-:Y:S05]  /*ce40*/  BSYNC B0 ;  /* 0x0000000000007941 */ /* 0x000fea0003800000 */
.L_x_328:
        /* <DEDUP_REMOVED lines=9> */
.L_x_331:
[----:B------:R-:W-:Y:S05]  /*cee0*/  BSYNC B0 ;  /* 0x0000000000007941 */ /* 0x000fea0003800000 */
.L_x_330:
        /* <DEDUP_REMOVED lines=9> */
.L_x_333:
[----:B------:R-:W-:Y:S05]  /*cf80*/  BSYNC B0 ;  /* 0x0000000000007941 */ /* 0x000fea0003800000 */
.L_x_332:
        /* <DEDUP_REMOVED lines=9> */
.L_x_335:
[----:B------:R-:W-:Y:S05]  /*d020*/  BSYNC B0 ;  /* 0x0000000000007941 */ /* 0x000fea0003800000 */
.L_x_334:
        /* <DEDUP_REMOVED lines=9> */
.L_x_337:
[----:B------:R-:W-:Y:S05]  /*d0c0*/  BSYNC B0 ;  /* 0x0000000000007941 */ /* 0x000fea0003800000 */
.L_x_336:
        /* <DEDUP_REMOVED lines=9> */
.L_x_339:
[----:B------:R-:W-:Y:S05]  /*d160*/  BSYNC B0 ;  /* 0x0000000000007941 */ /* 0x000fea0003800000 */
.L_x_338:
        /* <DEDUP_REMOVED lines=9> */
.L_x_341:
[----:B------:R-:W-:Y:S05]  /*d200*/  BSYNC B0 ;  /* 0x0000000000007941 */ /* 0x000fea0003800000 */
.L_x_340:
        /* <DEDUP_REMOVED lines=9> */
.L_x_343:
[----:B------:R-:W-:Y:S05]  /*d2a0*/  BSYNC B0 ;  /* 0x0000000000007941 */ /* 0x000fea0003800000 */
.L_x_342:
        /* <DEDUP_REMOVED lines=9> */
.L_x_345:
[----:B------:R-:W-:Y:S05]  /*d340*/  BSYNC B0 ;  /* 0x0000000000007941 */ /* 0x000fea0003800000 */
.L_x_344:
        /* <DEDUP_REMOVED lines=9> */
.L_x_347:
[----:B------:R-:W-:Y:S05]  /*d3e0*/  BSYNC B0 ;  /* 0x0000000000007941 */ /* 0x000fea0003800000 */
.L_x_346:
        /* <DEDUP_REMOVED lines=9> */
.L_x_349:
[----:B------:R-:W-:Y:S05]  /*d480*/  BSYNC B0 ;  /* 0x0000000000007941 */ /* 0x000fea0003800000 */
.L_x_348:
        /* <DEDUP_REMOVED lines=9> */
.L_x_351:
[----:B------:R-:W-:Y:S05]  /*d520*/  BSYNC B0 ;  /* 0x0000000000007941 */ /* 0x000fea0003800000 */
.L_x_350:
        /* <DEDUP_REMOVED lines=9> */
.L_x_353:
[----:B------:R-:W-:Y:S05]  /*d5c0*/  BSYNC B0 ;  /* 0x0000000000007941 */ /* 0x000fea0003800000 */
.L_x_352:
        /* <DEDUP_REMOVED lines=9> */
.L_x_355:
[----:B------:R-:W-:Y:S05]  /*d660*/  BSYNC B0 ;  /* 0x0000000000007941 */ /* 0x000fea0003800000 */
.L_x_354:
        /* <DEDUP_REMOVED lines=9> */
.L_x_357:
[----:B------:R-:W-:Y:S05]  /*d700*/  BSYNC B0 ;  /* 0x0000000000007941 */ /* 0x000fea0003800000 */
.L_x_356:
        /* <DEDUP_REMOVED lines=9> */
.L_x_359:
[----:B------:R-:W-:Y:S05]  /*d7a0*/  BSYNC B0 ;  /* 0x0000000000007941 */ /* 0x000fea0003800000 */
.L_x_358:
        /* <DEDUP_REMOVED lines=9> */
.L_x_361:
[----:B------:R-:W-:Y:S05]  /*d840*/  BSYNC B0 ;  /* 0x0000000000007941 */ /* 0x000fea0003800000 */
.L_x_360:
        /* <DEDUP_REMOVED lines=9> */
.L_x_363:
[----:B------:R-:W-:Y:S05]  /*d8e0*/  BSYNC B0 ;  /* 0x0000000000007941 */ /* 0x000fea0003800000 */
.L_x_362:
        /* <DEDUP_REMOVED lines=9> */
.L_x_365:
[----:B------:R-:W-:Y:S05]  /*d980*/  BSYNC B0 ;  /* 0x0000000000007941 */ /* 0x000fea0003800000 */
.L_x_364:
        /* <DEDUP_REMOVED lines=9> */
.L_x_367:
[----:B------:R-:W-:Y:S05]  /*da20*/  BSYNC B0 ;  /* 0x0000000000007941 */ /* 0x000fea0003800000 */
.L_x_366:
        /* <DEDUP_REMOVED lines=9> */
.L_x_369:
[----:B------:R-:W-:Y:S05]  /*dac0*/  BSYNC B0 ;  /* 0x0000000000007941 */ /* 0x000fea0003800000 */
.L_x_368:
        /* <DEDUP_REMOVED lines=9> */
.L_x_371:
[----:B------:R-:W-:Y:S05]  /*db60*/  BSYNC B0 ;  /* 0x0000000000007941 */ /* 0x000fea0003800000 */
.L_x_370:
        /* <DEDUP_REMOVED lines=9> */
.L_x_373:
[----:B------:R-:W-:Y:S05]  /*dc00*/  BSYNC B0 ;  /* 0x0000000000007941 */ /* 0x000fea0003800000 */
.L_x_372:
        /* <DEDUP_REMOVED lines=9> */
.L_x_375:
[----:B------:R-:W-:Y:S05]  /*dca0*/  BSYNC B0 ;  /* 0x0000000000007941 */ /* 0x000fea0003800000 */
.L_x_374:
        /* <DEDUP_REMOVED lines=9> */
.L_x_377:
[----:B------:R-:W-:Y:S05]  /*dd40*/  BSYNC B0 ;  /* 0x0000000000007941 */ /* 0x000fea0003800000 */
.L_x_376:
        /* <DEDUP_REMOVED lines=9> */
.L_x_379:
[----:B------:R-:W-:Y:S05]  /*dde0*/  BSYNC B0 ;  /* 0x0000000000007941 */ /* 0x000fea0003800000 */
.L_x_378:
        /* <DEDUP_REMOVED lines=9> */
.L_x_381:
[----:B------:R-:W-:Y:S05]  /*de80*/  BSYNC B0 ;  /* 0x0000000000007941 */ /* 0x000fea0003800000 */
.L_x_380:
        /* <DEDUP_REMOVED lines=9> */
.L_x_383:
[----:B------:R-:W-:Y:S05]  /*df20*/  BSYNC B0 ;  /* 0x0000000000007941 */ /* 0x000fea0003800000 */
.L_x_382:
        /* <DEDUP_REMOVED lines=9> */
.L_x_385:
[----:B------:R-:W-:Y:S05]  /*dfc0*/  BSYNC B0 ;  /* 0x0000000000007941 */ /* 0x000fea0003800000 */
.L_x_384:
        /* <DEDUP_REMOVED lines=9> */
.L_x_387:
[----:B------:R-:W-:Y:S05]  /*e060*/  BSYNC B0 ;  /* 0x0000000000007941 */ /* 0x000fea0003800000 */
.L_x_386:
        /* <DEDUP_REMOVED lines=9> */
.L_x_389:
[----:B------:R-:W-:Y:S05]  /*e100*/  BSYNC B0 ;  /* 0x0000000000007941 */ /* 0x000fea0003800000 */
.L_x_388:
        /* <DEDUP_REMOVED lines=9> */
.L_x_391:
[----:B------:R-:W-:Y:S05]  /*e1a0*/  BSYNC B0 ;  /* 0x0000000000007941 */ /* 0x000fea0003800000 */
.L_x_390:
        /* <DEDUP_REMOVED lines=9> */
.L_x_393:
[----:B------:R-:W-:Y:S05]  /*e240*/  BSYNC B0 ;  /* 0x0000000000007941 */ /* 0x000fea0003800000 */
.L_x_392:
        /* <DEDUP_REMOVED lines=9> */
.L_x_395:
[----:B------:R-:W-:Y:S05]  /*e2e0*/  BSYNC B0 ;  /* 0x0000000000007941 */ /* 0x000fea0003800000 */
.L_x_394:
[----:B0----5:R-:W-:Y:S01]  /*e2f0*/  HADD2.F32 R4, -RZ, R15.H0_H0 ;  /* 0x2000000fff047230 */ /* 0x021fe20000004100 */
[----:B------:R-:W-:Y:S01]  /*e300*/  ISETP.GT.AND P1, PT, R0, 0x79, P1 ;  /* 0x000000790000780c */ /* 0x000fe20000f24270 */
[----:B------:R-:W-:Y:S01]  /*e310*/  BSSY B0, `(.L_x_396) ;  /* 0x000000b000007945 */ /* 0x000fe20003800000 */
[----:B------:R-:W-:Y:S02]  /*e320*/  IADD3 R8, P0, R12, 0xc0, RZ ;  /* 0x000000c00c087810 */ /* 0x000fe40007f1e0ff */
[----:B------:R-:W-:Y:S01]  /*e330*/  FMUL R5, R4, UR22 ;  /* 0x0000001604057c20 */ /* 0x000fe20008400000 */
[----:B------:R-:W-:-:S03]  /*e340*/  @P2 MOV R4, R18 ;  /* 0x0000001200042202 */ /* 0x000fc60000000f00 */
[----:B------:R-:W-:-:S05]  /*e350*/  FFMA R5, R150, UR11, R5 ;  /* 0x0000000b96057c23 */ /* 0x000fca0008000005 */
[----:B------:R-:W-:-:S04]  /*e360*/  F2FP.F16.F32.PACK_AB R5, RZ, R5 ;  /* 0x00000005ff05723e */ /* 0x000fc800000000ff */
[----:B------:R-:W-:Y:S01]  /*e370*/  PRMT R9, R5, 0x7610, R9 ;  /* 0x0000761005097816 */ /* 0x000fe20000000009 */
[----:B------:R-:W-:-:S05]  /*e380*/  @P2 IMAD.MOV.U32 R5, RZ, RZ, R19 ;  /* 0x000000ffff052224 */ /* 0x000fca00078e0013 */
[----:B------:R0:W-:Y:S01]  /*e390*/  @P2 STG.E.U16 desc[UR20][R4.64+0xf0], R9 ;  /* 0x0000f00904002986 */ /* 0x0001e2000c101514 */
[----:B------:R-:W-:Y:S05]  /*e3a0*/  @!P1 BRA `(.L_x_397) ;  /* 0x0000000000049947 */ /* 0x000fea0003800000 */
[----:B------:R4:W5:Y:S02]  /*e3b0*/  LDG.E.LTC128B.U16 R15, desc[UR20][R6.64+0xf2] ;  /* 0x0000f214060f7981 */ /* 0x000964000c1e1520 */
.L_x_397:
[----:B------:R-:W-:Y:S05]  /*e3c0*/  BSYNC B0 ;  /* 0x0000000000007941 */ /* 0x000fea0003800000 */
.L_x_396:
[----:B0----5:R-:W-:Y:S02]  /*e3d0*/  HADD2.F32 R4, -RZ, R15.H0_H0 ;  /* 0x2000000fff047230 */ /* 0x021fe40000004100 */
[----:B------:R-:W-:Y:S01]  /*e3e0*/  IMAD.X R12, RZ, RZ, R13, P0 ;  /* 0x000000ffff0c7224 */ /* 0x000fe200000e060d */
[----:B------:R-:W-:Y:S01]  /*e3f0*/  ISETP.GT.AND P0, PT, R14, 0xc0, PT ;  /* 0x000000c00e00780c */ /* 0x000fe20003f04270 */
[----:B-1234-:R-:W-:-:S04]  /*e400*/  IMAD.WIDE.U32 R6, R8, UR16, R10 ;  /* 0x0000001008067c25 */ /* 0x01efc8000f8e000a */
[----:B------:R-:W-:Y:S01]  /*e410*/  FMUL R4, R4, UR22 ;  /* 0x0000001604047c20 */ /* 0x000fe20008400000 */
[----:B------:R-:W-:Y:S01]  /*e420*/  ISETP.GT.AND P2, PT, R0, RZ, P0 ;  /* 0x000000ff0000720c */ /* 0x000fe20000744270 */
[----:B------:R-:W-:Y:S02]  /*e430*/  IMAD R5, R12, UR16, RZ ;  /* 0x000000100c057c24 */ /* 0x000fe4000f8e02ff */
[----:B------:R-:W-:Y:S02]  /*e440*/  FFMA R4, R151, UR11, R4 ;  /* 0x0000000b97047c23 */ /* 0x000fe40008000004 */
[----:B------:R-:W-:-:S03]  /*e450*/  IMAD R13, R8, UR17, R5 ;  /* 0x00000011080d7c24 */ /* 0x000fc6000f8e0205 */
[----:B------:R-:W-:Y:S01]  /*e460*/  F2FP.F16.F32.PACK_AB R9, RZ, R4 ;  /* 0x00000004ff09723e */ /* 0x000fe200000000ff */
[----:B------:R-:W-:Y:S01]  /*e470*/  IMAD.IADD R5, R7, 0x1, R13 ;  /* 0x0000000107057824 */ /* 0x000fe200078e020d */
[----:B------:R-:W-:-:S03]  /*e480*/  LEA R4, P3, R6, UR18, 0x1 ;  /* 0x0000001206047c11 */ /* 0x000fc6000f8608ff */
[----:B------:R0:W-:Y:S01]  /*e490*/  @P1 STG.E.U16 desc[UR20][R18.64+0xf2], R9 ;  /* 0x0000f20912001986 */ /* 0x0001e2000c101514 */
[----:B------:R-:W-:-:S05]  /*e4a0*/  LEA.HI.X R5, R6, UR19, R5, 0x1, P3 ;  /* 0x0000001306057c11 */ /* 0x000fca00098f0c05 */
[----:B------:R-:W2:Y:S01]  /*e4b0*/  @P2 LDG.E.LTC128B.U16 R15, desc[UR20][R4.64] ;  /* 0x00000014040f2981 */ /* 0x000ea2000c1e1520 */
[----:B------:R-:W-:Y:S01]  /*e4c0*/  UIMAD UR4, UR15, 0x180, URZ ;  /* 0x000001800f0478a4 */ /* 0x000fe2000f8e023f */
[----:B------:R-:W-:Y:S01]  /*e4d0*/  ISETP.GT.AND P3, PT, R0, 0x1, P0 ;  /* 0x000000010000780c */ /* 0x000fe20000764270 */
[----:B------:R-:W-:Y:S01]  /*e4e0*/  BSSY B0, `(.L_x_398) ;  /* 0x000000d000007945 */ /* 0x000fe20003800000 */
[----:B0-----:R-:W-:-:S05]  /*e4f0*/  MOV R9, UR14 ;  /* 0x0000000e00097c02 */ /* 0x001fca0008000f00 */
[----:B------:R-:W-:-:S04]  /*e500*/  IMAD.WIDE.U32 R2, R9, 0x180, R2 ;  /* 0x0000018009027825 */ /* 0x000fc800078e0002 */
[----:B--2---:R-:W-:-:S05]  /*e510*/  HADD2.F32 R6, -RZ, R15.H0_H0 ;  /* 0x2000000fff067230 */ /* 0x004fca0000004100 */
[----:B------:R-:W-:-:S04]  /*e520*/  FMUL R7, R6, UR22 ;  /* 0x0000001606077c20 */ /* 0x000fc80008400000 */
[----:B------:R-:W-:-:S05]  /*e530*/  FFMA R7, R24, UR11, R7 ;  /* 0x0000000b18077c23 */ /* 0x000fca0008000007 */
[----:B------:R-:W-:Y:S01]  /*e540*/  F2FP.F16.F32.PACK_AB R6, RZ, R7 ;  /* 0x00000007ff06723e */ /* 0x000fe200000000ff */
[----:B------:R-:W-:-:S03]  /*e550*/  VIADD R7, R3, UR4 ;  /* 0x0000000403077c36 */ /* 0x000fc60008000000 */
[----:B------:R-:W-:Y:S01]  /*e560*/  PRMT R9, R6, 0x7610, R9 ;  /* 0x0000761006097816 */ /* 0x000fe20000000009 */
[----:B------:R-:W-:-:S05]  /*e570*/  @P2 IMAD.MOV.U32 R6, RZ, RZ, R2 ;  /* 0x000000ffff062224 */ /* 0x000fca00078e0002 */
[----:B------:R0:W-:Y:S01]  /*e580*/  @P2 STG.E.U16 desc[UR20][R6.64], R9 ;  /* 0x0000000906002986 */ /* 0x0001e2000c101514 */
[----:B------:R-:W-:Y:S05]  /*e590*/  @!P3 BRA `(.L_x_399) ;  /* 0x000000000004b947 */ /* 0x000fea0003800000 */
[----:B------:R1:W5:Y:S02]  /*e5a0*/  LDG.E.LTC128B.U16 R15, desc[UR20][R4.64+0x2] ;  /* 0x00000214040f7981 */ /* 0x000364000c1e1520 */
.L_x_399:
[----:B------:R-:W-:Y:S05]  /*e5b0*/  BSYNC B0 ;  /* 0x0000000000007941 */ /* 0x000fea0003800000 */
.L_x_398:
[----:B0-----:R-:W-:Y:S01]  /*e5c0*/  IMAD.WIDE.U32 R8, R8, R17, UR12 ;  /* 0x0000000c08087e25 */ /* 0x001fe2000f8e0011 */
[----:B------:R-:W-:Y:S01]  /*e5d0*/  ISETP.GT.AND P1, PT, R14, 0xc8, PT ;  /* 0x000000c80e00780c */ /* 0x000fe20003f24270 */
[----:B------:R-:W-:Y:S02]  /*e5e0*/  BSSY B0, `(.L_x_400) ;  /* 0x000000f000007945 */ /* 0x000fe40003800000 */
[----:B-----5:R-:W-:Y:S01]  /*e5f0*/  HADD2.F32 R12, -RZ, R15.H0_H0 ;  /* 0x2000000fff0c7230 */ /* 0x020fe20000004100 */
[----:B------:R-:W-:Y:S02]  /*e600*/  IADD3 R10, P2, R10, R8, RZ ;  /* 0x000000080a0a7210 */ /* 0x000fe40007f5e0ff */
[----:B------:R-:W-:Y:S02]  /*e610*/  ISETP.GT.AND P4, PT, R0, RZ, P1 ;  /* 0x000000ff0000720c */ /* 0x000fe40000f84270 */
[----:B------:R-:W-:Y:S01]  /*e620*/  FMUL R12, R12, UR22 ;  /* 0x000000160c0c7c20 */ /* 0x000fe20008400000 */
[----:B------:R-:W-:-:S02]  /*e630*/  IADD3.X R9, R11, R13, R9, P2, !PT ;  /* 0x0000000d0b097210 */ /* 0x000fc400017fe409 */
[C---:B------:R-:W-:Y:S01]  /*e640*/  LEA R8, P2, R10.reuse, UR18, 0x1 ;  /* 0x000000120a087c11 */ /* 0x040fe2000f8408ff */
[----:B------:R-:W-:Y:S01]  /*e650*/  FFMA R12, R25, UR11, R12 ;  /* 0x0000000b190c7c23 */ /* 0x000fe2000800000c */
[----:B------:R-:W-:Y:S02]  /*e660*/  @P3 MOV R11, R7 ;  /* 0x00000007000b3202 */ /* 0x000fe40000000f00 */
[----:B------:R-:W-:Y:S01]  /*e670*/  LEA.HI.X R9, R10, UR19, R9, 0x1, P2 ;  /* 0x000000130a097c11 */ /* 0x000fe200090f0c09 */
[----:B------:R-:W-:Y:S01]  /*e680*/  @P3 IMAD.MOV.U32 R10, RZ, RZ, R2 ;  /* 0x000000ffff0a3224 */ /* 0x000fe200078e0002 */
[----:B------:R-:W-:-:S05]  /*e690*/  F2FP.F16.F32.PACK_AB R12, RZ, R12 ;  /* 0x0000000cff0c723e */ /* 0x000fca00000000ff */
[----:B------:R0:W-:Y:S01]  /*e6a0*/  @P3 STG.E.U16 desc[UR20][R10.64+0x2], R12 ;  /* 0x0000020c0a003986 */ /* 0x0001e2000c101514 */
[----:B------:R-:W-:Y:S05]  /*e6b0*/  @!P4 BRA `(.L_x_401) ;  /* 0x000000000004c947 */ /* 0x000fea0003800000 */
[----:B------:R2:W5:Y:S02]  /*e6c0*/  LDG.E.LTC128B.U16 R15, desc[UR20][R8.64] ;  /* 0x00000014080f7981 */ /* 0x000564000c1e1520 */
.L_x_401:
[----:B------:R-:W-:Y:S05]  /*e6d0*/  BSYNC B0 ;  /* 0x0000000000007941 */ /* 0x000fea0003800000 */
.L_x_400:
[----:B0----5:R-:W-:Y:S01]  /*e6e0*/  HADD2.F32 R10, -RZ, R15.H0_H0 ;  /* 0x2000000fff0a7230 */ /* 0x021fe20000004100 */
[----:B------:R-:W-:Y:S01]  /*e6f0*/  ISETP.GT.AND P3, PT, R0, 0x1, P1 ;  /* 0x000000010000780c */ /* 0x000fe20000f64270 */
[----:B------:R-:W-:Y:S03]  /*e700*/  BSSY B0, `(.L_x_402) ;  /* 0x0000009000007945 */ /* 0x000fe60003800000 */
[----:B------:R-:W-:Y:S01]  /*e710*/  FMUL R11, R10, UR22 ;  /* 0x000000160a0b7c20 */ /* 0x000fe20008400000 */
[----:B------:R-:W-:-:S03]  /*e720*/  IADD3 R10, P2, R2, UR8, RZ ;  /* 0x00000008020a7c10 */ /* 0x000fc6000ff5e0ff */
[----:B------:R-:W-:-:S05]  /*e730*/  FFMA R11, R26, UR11, R11 ;  /* 0x0000000b1a0b7c23 */ /* 0x000fca000800000b */
[----:B------:R-:W-:Y:S02]  /*e740*/  F2FP.F16.F32.PACK_AB R12, RZ, R11 ;  /* 0x0000000bff0c723e */ /* 0x000fe400000000ff */
[----:B------:R-:W-:-:S05]  /*e750*/  IADD3.X R11, R7, UR5, RZ, P2, !PT ;  /* 0x00000005070b7c10 */ /* 0x000fca00097fe4ff */
[----:B------:R0:W-:Y:S01]  /*e760*/  @P4 STG.E.U16 desc[UR20][R10.64], R12 ;  /* 0x0000000c0a004986 */ /* 0x0001e2000c101514 */
[----:B------:R-:W-:Y:S05]  /*e770*/  @!P3 BRA `(.L_x_403) ;  /* 0x000000000004b947 */ /* 0x000fea0003800000 */
[----:B------:R3:W5:Y:S02]  /*e780*/  LDG.E.LTC128B.U16 R15, desc[UR20][R8.64+0x2] ;  /* 0x00000214080f7981 */ /* 0x000764000c1e1520 */
.L_x_403:
[----:B------:R-:W-:Y:S05]  /*e790*/  BSYNC B0 ;  /* 0x0000000000007941 */ /* 0x000fea0003800000 */
.L_x_402:
        /* <DEDUP_REMOVED lines=9> */
.L_x_405:
[----:B------:R-:W-:Y:S05]  /*e830*/  BSYNC B0 ;  /* 0x0000000000007941 */ /* 0x000fea0003800000 */
.L_x_404:
[----:B0----5:R-:W-:Y:S01]  /*e840*/  HADD2.F32 R12, -RZ, R15.H0_H0 ;  /* 0x2000000fff0c7230 */ /* 0x021fe20000004100 */
[----:B------:R-:W-:Y:S01]  /*e850*/  ISETP.GT.AND P3, PT, R0, 0x9, P0 ;  /* 0x000000090000780c */ /* 0x000fe20000764270 */
[----:B------:R-:W-:Y:S03]  /*e860*/  BSSY B0, `(.L_x_406) ;  /* 0x000000a000007945 */ /* 0x000fe60003800000 */
        /* <DEDUP_REMOVED lines=9> */
.L_x_407:
[----:B------:R-:W-:Y:S05]  /*e900*/  BSYNC B0 ;  /* 0x0000000000007941 */ /* 0x000fea0003800000 */
.L_x_406:
[----:B0----5:R-:W-:Y:S01]  /*e910*/  HADD2.F32 R12, -RZ, R15.H0_H0 ;  /* 0x2000000fff0c7230 */ /* 0x021fe20000004100 */
[----:B------:R-:W-:Y:S01]  /*e920*/  @P3 MOV R13, R7 ;  /* 0x00000007000d3202 */ /* 0x000fe20000000f00 */
[----:B------:R-:W-:Y:S01]  /*e930*/  BSSY B0, `(.L_x_408) ;  /* 0x000000a000007945 */ /* 0x000fe20003800000 */
[----:B------:R-:W-:Y:S02]  /*e940*/  ISETP.GT.AND P4, PT, R0, 0x8, P1 ;  /* 0x000000080000780c */ /* 0x000fe40000f84270 */
[----:B------:R-:W-:-:S04]  /*e950*/  FMUL R12, R12, UR22 ;  /* 0x000000160c0c7c20 */ /* 0x000fc80008400000 */
[----:B------:R-:W-:-:S05]  /*e960*/  FFMA R12, R29, UR11, R12 ;  /* 0x0000000b1d0c7c23 */ /* 0x000fca000800000c */
[----:B------:R-:W-:-:S04]  /*e970*/  F2FP.F16.F32.PACK_AB R12, RZ, R12 ;  /* 0x0000000cff0c723e */ /* 0x000fc800000000ff */
[----:B------:R-:W-:Y:S01]  /*e980*/  PRMT R14, R12, 0x7610, R14 ;  /* 0x000076100c0e7816 */ /* 0x000fe2000000000e */
[----:B------:R-:W-:-:S05]  /*e990*/  @P3 IMAD.MOV.U32 R12, RZ, RZ, R2 ;  /* 0x000000ffff0c3224 */ /* 0x000fca00078e0002 */
[----:B------:R0:W-:Y:S01]  /*e9a0*/  @P3 STG.E.U16 desc[UR20][R12.64+0x12], R14 ;  /* 0x0000120e0c003986 */ /* 0x0001e2000c101514 */
[----:B------:R-:W-:Y:S05]  /*e9b0*/  @!P4 BRA `(.L_x_409) ;  /* 0x000000000004c947 */ /* 0x000fea0003800000 */
[----:B------:R0:W5:Y:S02]  /*e9c0*/  LDG.E.LTC128B.U16 R15, desc[UR20][R8.64+0x10] ;  /* 0x00001014080f7981 */ /* 0x000164000c1e1520 */
.L_x_409:
[----:B------:R-:W-:Y:S05]  /*e9d0*/  BSYNC B0 ;  /* 0x0000000000007941 */ /* 0x000fea0003800000 */
.L_x_408:
        /* <DEDUP_REMOVED lines=9> */
.L_x_411:
[----:B------:R-:W-:Y:S05]  /*ea70*/  BSYNC B0 ;  /* 0x0000000000007941 */ /* 0x000fea0003800000 */
.L_x_410:
        /* <DEDUP_REMOVED lines=9> */
.L_x_413:
[----:B------:R-:W-:Y:S05]  /*eb10*/  BSYNC B0 ;  /* 0x0000000000007941 */ /* 0x000fea0003800000 */
.L_x_412:
        /* <DEDUP_REMOVED lines=12> */
.L_x_415:
[----:B------:R-:W-:Y:S05]  /*ebe0*/  BSYNC B0 ;  /* 0x0000000000007941 */ /* 0x000fea0003800000 */
.L_x_414:
        /* <DEDUP_REMOVED lines=12> */
.L_x_417:
[----:B------:R-:W-:Y:S05]  /*ecb0*/  BSYNC B0 ;  /* 0x0000000000007941 */ /* 0x000fea0003800000 */
.L_x_416:
        /* <DEDUP_REMOVED lines=9> */
.L_x_419:
[----:B------:R-:W-:Y:S05]  /*ed50*/  BSYNC B0 ;  /* 0x0000000000007941 */ /* 0x000fea0003800000 */
.L_x_418:
        /* <DEDUP_REMOVED lines=9> */
.L_x_421:
[----:B------:R-:W-:Y:S05]  /*edf0*/  BSYNC B0 ;  /* 0x0000000000007941 */ /* 0x000fea0003800000 */
.L_x_420:
        /* <DEDUP_REMOVED lines=12> */
.L_x_423:
[----:B------:R-:W-:Y:S05]  /*eec0*/  BSYNC B0 ;  /* 0x0000000000007941 */ /* 0x000fea0003800000 */
.L_x_422:
        /* <DEDUP_REMOVED lines=12> */
.L_x_425:
[----:B------:R-:W-:Y:S05]  /*ef90*/  BSYNC B0 ;  /* 0x0000000000007941 */ /* 0x000fea0003800000 */
.L_x_424:
        /* <DEDUP_REMOVED lines=9> */
.L_x_427:
[----:B------:R-:W-:Y:S05]  /*f030*/  BSYNC B0 ;  /* 0x0000000000007941 */ /* 0x000fea0003800000 */
.L_x_426:
        /* <DEDUP_REMOVED lines=9> */
.L_x_429:
[----:B------:R-:W-:Y:S05]  /*f0d0*/  BSYNC B0 ;  /* 0x0000000000007941 */ /* 0x000fea0003800000 */
.L_x_428:
        /* <DEDUP_REMOVED lines=12> */
.L_x_431:
[----:B------:R-:W-:Y:S05]  /*f1a0*/  BSYNC B0 ;  /* 0x0000000000007941 */ /* 0x000fea0003800000 */
.L_x_430:
        /* <DEDUP_REMOVED lines=12> */
.L_x_433:
[----:B------:R-:W-:Y:S05]  /*f270*/  BSYNC B0 ;  /* 0x0000000000007941 */ /* 0x000fea0003800000 */
.L_x_432:
        /* <DEDUP_REMOVED lines=9> */
.L_x_435:
[----:B------:R-:W-:Y:S05]  /*f310*/  BSYNC B0 ;  /* 0x0000000000007941 */ /* 0x000fea0003800000 */
.L_x_434:
        /* <DEDUP_REMOVED lines=9> */
.L_x_437:
[----:B------:R-:W-:Y:S05]  /*f3b0*/  BSYNC B0 ;  /* 0x0000000000007941 */ /* 0x000fea0003800000 */
.L_x_436:
        /* <DEDUP_REMOVED lines=12> */
.L_x_439:
[----:B------:R-:W-:Y:S05]  /*f480*/  BSYNC B0 ;  /* 0x0000000000007941 */ /* 0x000fea0003800000 */
.L_x_438:
        /* <DEDUP_REMOVED lines=12> */
.L_x_441:
[----:B------:R-:W-:Y:S05]  /*f550*/  BSYNC B0 ;  /* 0x0000000000007941 */ /* 0x000fea0003800000 */
.L_x_440:
        /* <DEDUP_REMOVED lines=9> */
.L_x_443:
[----:B------:R-:W-:Y:S05]  /*f5f0*/  BSYNC B0 ;  /* 0x0000000000007941 */ /* 0x000fea0003800000 */
.L_x_442:
        /* <DEDUP_REMOVED lines=9> */
.L_x_445:
[----:B------:R-:W-:Y:S05]  /*f690*/  BSYNC B0 ;  /* 0x0000000000007941 */ /* 0x000fea0003800000 */
.L_x_444:
        /* <DEDUP_REMOVED lines=12> */
.L_x_447:
[----:B------:R-:W-:Y:S05]  /*f760*/  BSYNC B0 ;  /* 0x0000000000007941 */ /* 0x000fea0003800000 */
.L_x_446:
        /* <DEDUP_REMOVED lines=12> */
.L_x_449:
[----:B------:R-:W-:Y:S05]  /*f830*/  BSYNC B0 ;  /* 0x0000000000007941 */ /* 0x000fea0003800000 */
.L_x_448:
[----:B-----5:R-:W-:Y:S01]  /*f840*/  HADD2.F32 R11, -RZ, R15.H0_H0 ;  /* 0x2000000fff0b7230 */ /* 0x020fe20000004100 */
[----:B------:R-:W-:Y:S01]  /*f850*/  ISETP.GT.AND P3, PT, R0, 0x31, P1 ;  /* 0x000000310000780c */ /* 0x000fe20000f64270 */
[----:B------:R-:W-:Y:S03]  /*f860*/  BSSY B0, `(.L_x_450) ;  /* 0x0000008000007945 */ /* 0x000fe60003800000 */
[----:B------:R-:W-:-:S04]  /*f870*/  FMUL R11, R11, UR22 ;  /* 0x000000160b0b7c20 */ /* 0x000fc80008400000 */
[----:B------:R-:W-:-:S05]  /*f880*/  FFMA R11, R50, UR11, R11 ;  /* 0x0000000b320b7c23 */ /* 0x000fca000800000b */
[----:B0-----:R-:W-:Y:S02]  /*f890*/  F2FP.F16.F32.PACK_AB R12, RZ, R11 ;  /* 0x0000000bff0c723e */ /* 0x001fe400000000ff */
[----:B------:R-:W-:-:S05]  /*f8a0*/  IADD3.X R11, R7, UR5, RZ, P2, !PT ;  /* 0x00000005070b7c10 */ /* 0x000fca00097fe4ff */
[----:B------:R0:W-:Y:S01]  /*f8b0*/  @P4 STG.E.U16 desc[UR20][R10.64+0x60], R12 ;  /* 0x0000600c0a004986 */ /* 0x0001e2000c101514 */
[----:B------:R-:W-:Y:S05]  /*f8c0*/  @!P3 BRA `(.L_x_451) ;  /* 0x000000000004b947 */ /* 0x000fea0003800000 */
[----:B------:R0:W5:Y:S02]  /*f8d0*/  LDG.E.LTC128B.U16 R15, desc[UR20][R8.64+0x62] ;  /* 0x00006214080f7981 */ /* 0x000164000c1e1520 */
.L_x_451:
[----:B------:R-:W-:Y:S05]  /*f8e0*/  BSYNC B0 ;  /* 0x0000000000007941 */ /* 0x000fea0003800000 */
.L_x_450:
[----:B0----5:R-:W-:Y:S01]  /*f8f0*/  HADD2.F32 R12, -RZ, R15.H0_H0 ;  /* 0x2000000fff0c7230 */ /* 0x021fe20000004100 */
[----:B------:R-:W-:Y:S01]  /*f900*/  ISETP.GT.AND P2, PT, R0, 0x38, P0 ;  /* 0x000000380000780c */ /* 0x000fe20000744270 */
[----:B------:R-:W-:Y:S03]  /*f910*/  BSSY B0, `(.L_x_452) ;  /* 0x000000a000007945 */ /* 0x000fe60003800000 */
        /* <DEDUP_REMOVED lines=9> */
.L_x_453:
[----:B------:R-:W-:Y:S05]  /*f9b0*/  BSYNC B0 ;  /* 0x0000000000007941 */ /* 0x000fea0003800000 */
.L_x_452:
[----:B0----5:R-:W-:Y:S01]  /*f9c0*/  HADD2.F32 R12, -RZ, R15.H0_H0 ;  /* 0x2000000fff0c7230 */ /* 0x021fe20000004100 */
[----:B------:R-:W-:Y:S01]  /*f9d0*/  ISETP.GT.AND P3, PT, R0, 0x39, P0 ;  /* 0x000000390000780c */ /* 0x000fe20000764270 */
[----:B------:R-:W-:Y:S03]  /*f9e0*/  BSSY B0, `(.L_x_454) ;  /* 0x000000a000007945 */ /* 0x000fe60003800000 */
[----:B------:R-:W-:Y:S01]  /*f9f0*/  FMUL R13, R12, UR22 ;  /* 0x000000160c0d7c20 */ /* 0x000fe20008400000 */
[----:B------:R-:W-:-:S03]  /*fa00*/  @P2 IMAD.MOV.U32 R12, RZ, RZ, R2 ;  /* 0x000000ffff0c2224 */ /* 0x000fc600078e0002 */
[----:B------:R-:W-:-:S05]  /*fa10*/  FFMA R13, R52, UR11, R13 ;  /* 0x0000000b340d7c23 */ /* 0x000fca000800000d */
[----:B------:R-:W-:-:S04]  /*fa20*/  F2FP.F16.F32.PACK_AB R13, RZ, R13 ;  /* 0x0000000dff0d723e */ /* 0x000fc800000000ff */
[----:B------:R-:W-:Y:S02]  /*fa30*/  PRMT R14, R13, 0x7610, R14 ;  /* 0x000076100d0e7816 */ /* 0x000fe4000000000e */
[----:B------:R-:W-:-:S05]  /*fa40*/  @P2 MOV R13, R7 ;  /* 0x00000007000d2202 */ /* 0x000fca0000000f00 */
[----:B------:R0:W-:Y:S01]  /*fa50*/  @P2 STG.E.U16 desc[UR20][R12.64+0x70], R14 ;  /* 0x0000700e0c002986 */ /* 0x0001e2000c101514 */
[----:B------:R-:W-:Y:S05]  /*fa60*/  @!P3 BRA `(.L_x_455) ;  /* 0x000000000004b947 */ /* 0x000fea0003800000 */
[----:B------:R0:W5:Y:S02]  /*fa70*/  LDG.E.LTC128B.U16 R15, desc[UR20][R4.64+0x72] ;  /* 0x00007214040f7981 */ /* 0x000164000c1e1520 */
.L_x_455:
[----:B------:R-:W-:Y:S05]  /*fa80*/  BSYNC B0 ;  /* 0x0000000000007941 */ /* 0x000fea0003800000 */
.L_x_454:
[----:B0----5:R-:W-:Y:S01]  /*fa90*/  HADD2.F32 R12, -RZ, R15.H0_H0 ;  /* 0x2000000fff0c7230 */ /* 0x021fe20000004100 */
[----:B------:R-:W-:Y:S01]  /*faa0*/  ISETP.GT.AND P2, PT, R0, 0x38, P1 ;  /* 0x000000380000780c */ /* 0x000fe20000f44270 */
[----:B------:R-:W-:Y:S01]  /*fab0*/  @P3 IMAD.MOV.U32 R13, RZ, RZ, R7 ;  /* 0x000000ffff0d3224 */ /* 0x000fe200078e0007 */
[----:B------:R-:W-:Y:S02]  /*fac0*/  BSSY B0, `(.L_x_456) ;  /* 0x0000009000007945 */ /* 0x000fe40003800000 */
        /* <DEDUP_REMOVED lines=8> */
.L_x_457:
[----:B------:R-:W-:Y:S05]  /*fb50*/  BSYNC B0 ;  /* 0x0000000000007941 */ /* 0x000fea0003800000 */
.L_x_456:
[----:B0----5:R-:W-:Y:S01]  /*fb60*/  HADD2.F32 R12, -RZ, R15.H0_H0 ;  /* 0x2000000fff0c7230 */ /* 0x021fe20000004100 */
[----:B------:R-:W-:Y:S01]  /*fb70*/  ISETP.GT.AND P3, PT, R0, 0x39, P1 ;  /* 0x000000390000780c */ /* 0x000fe20000f64270 */
[----:B------:R-:W-:Y:S03]  /*fb80*/  BSSY B0, `(.L_x_458) ;  /* 0x000000a000007945 */ /* 0x000fe60003800000 */
[----:B------:R-:W-:Y:S01]  /*fb90*/  FMUL R13, R12, UR22 ;  /* 0x000000160c0d7c20 */ /* 0x000fe20008400000 */
[----:B------:R-:W-:-:S03]  /*fba0*/  VIADD R12, R2, UR8 ;  /* 0x00000008020c7c36 */ /* 0x000fc60008000000 */
[----:B------:R-:W-:-:S05]  /*fbb0*/  FFMA R13, R54, UR11, R13 ;  /* 0x0000000b360d7c23 */ /* 0x000fca000800000d */
[----:B------:R-:W-:-:S04]  /*fbc0*/  F2FP.F16.F32.PACK_AB R13, RZ, R13 ;  /* 0x0000000dff0d723e */ /* 0x000fc800000000ff */
[----:B------:R-:W-:Y:S02]  /*fbd0*/  PRMT R14, R13, 0x7610, R14 ;  /* 0x000076100d0e7816 */ /* 0x000fe4000000000e */
[----:B------:R-:W-:-:S05]  /*fbe0*/  @P2 MOV R13, R11 ;  /* 0x0000000b000d2202 */ /* 0x000fca0000000f00 */
[----:B------:R0:W-:Y:S01]  /*fbf0*/  @P2 STG.E.U16 desc[UR20][R12.64+0x70], R14 ;  /* 0x0000700e0c002986 */ /* 0x0001e2000c101514 */
[----:B------:R-:W-:Y:S05]  /*fc00*/  @!P3 BRA `(.L_x_459) ;  /* 0x000000000004b947 */ /* 0x000fea0003800000 */
[----:B------:R0:W5:Y:S02]  /*fc10*/  LDG.E.LTC128B.U16 R15, desc[UR20][R8.64+0x72] ;  /* 0x00007214080f7981 */ /* 0x000164000c1e1520 */
.L_x_459:
[----:B------:R-:W-:Y:S05]  /*fc20*/  BSYNC B0 ;  /* 0x0000000000007941 */ /* 0x000fea0003800000 */
.L_x_458:
        /* <DEDUP_REMOVED lines=12> */
.L_x_461:
[----:B------:R-:W-:Y:S05]  /*fcf0*/  BSYNC B0 ;  /* 0x0000000000007941 */ /* 0x000fea0003800000 */
.L_x_460:
        /* <DEDUP_REMOVED lines=12> */
.L_x_463:
[----:B------:R-:W-:Y:S05]  /*fdc0*/  BSYNC B0 ;  /* 0x0000000000007941 */ /* 0x000fea0003800000 */
.L_x_462:
        /* <DEDUP_REMOVED lines=12> */
.L_x_465:
[----:B------:R-:W-:Y:S05]  /*fe90*/  BSYNC B0 ;  /* 0x0000000000007941 */ /* 0x000fea0003800000 */
.L_x_464:
        /* <DEDUP_REMOVED lines=12> */
.L_x_467:
[----:B------:R-:W-:Y:S05]  /*ff60*/  BSYNC B0 ;  /* 0x0000000000007941 */ /* 0x000fea0003800000 */
.L_x_466:
        /* <DEDUP_REMOVED lines=12> */
.L_x_469:
[----:B------:R-:W-:Y:S05]  /*10030*/  BSYNC B0 ;  /* 0x0000000000007941 */ /* 0x000fea0003800000 */
.L_x_468:
        /* <DEDUP_REMOVED lines=12> */
.L_x_471:
[----:B------:R-:W-:Y:S05]  /*10100*/  BSYNC B0 ;  /* 0x0000000000007941 */ /* 0x000fea0003800000 */
.L_x_470:
        /* <DEDUP_REMOVED lines=12> */
.L_x_473:
[----:B------:R-:W-:Y:S05]  /*101d0*/  BSYNC B0 ;  /* 0x0000000000007941 */ /* 0x000fea0003800000 */
.L_x_472:
        /* <DEDUP_REMOVED lines=12> */
.L_x_475:
[----:B------:R-:W-:Y:S05]  /*102a0*/  BSYNC B0 ;  /* 0x0000000000007941 */ /* 0x000fea0003800000 */
.L_x_474:
        /* <DEDUP_REMOVED lines=12> */
.L_x_477:
[----:B------:R-:W-:Y:S05]  /*10370*/  BSYNC B0 ;  /* 0x0000000000007941 */ /* 0x000fea0003800000 */
.L_x_476:
        /* <DEDUP_REMOVED lines=12> */
.L_x_479:
[----:B------:R-:W-:Y:S05]  /*10440*/  BSYNC B0 ;  /* 0x0000000000007941 */ /* 0x000fea0003800000 */
.L_x_478:
        /* <DEDUP_REMOVED lines=12> */
.L_x_481:
[----:B------:R-:W-:Y:S05]  /*10510*/  BSYNC B0 ;  /* 0x0000000000007941 */ /* 0x000fea0003800000 */
.L_x_480:
        /* <DEDUP_REMOVED lines=12> */
.L_x_483:
[----:B------:R-:W-:Y:S05]  /*105e0*/  BSYNC B0 ;  /* 0x0000000000007941 */ /* 0x000fea0003800000 */
.L_x_482:
        /* <DEDUP_REMOVED lines=12> */
.L_x_485:
[----:B------:R-:W-:Y:S05]  /*106b0*/  BSYNC B0 ;  /* 0x0000000000007941 */ /* 0x000fea0003800000 */
.L_x_484:
        /* <DEDUP_REMOVED lines=12> */
.L_x_487:
[----:B------:R-:W-:Y:S05]  /*10780*/  BSYNC B0 ;  /* 0x0000000000007941 */ /* 0x000fea0003800000 */
.L_x_486:
        /* <DEDUP_REMOVED lines=12> */
.L_x_489:
[----:B------:R-:W-:Y:S05]  /*10850*/  BSYNC B0 ;  /* 0x0000000000007941 */ /* 0x000fea0003800000 */
.L_x_488:
        /* <DEDUP_REMOVED lines=12> */
.L_x_491:
[----:B------:R-:W-:Y:S05]  /*10920*/  BSYNC B0 ;  /* 0x0000000000007941 */ /* 0x000fea0003800000 */
.L_x_490:
        /* <DEDUP_REMOVED lines=12> */
.L_x_493:
[----:B------:R-:W-:Y:S05]  /*109f0*/  BSYNC B0 ;  /* 0x0000000000007941 */ /* 0x000fea0003800000 */
.L_x_492:
        /* <DEDUP_REMOVED lines=12> */
.L_x_495:
[----:B------:R-:W-:Y:S05]  /*10ac0*/  BSYNC B0 ;  /* 0x0000000000007941 */ /* 0x000fea0003800000 */
.L_x_494:
        /* <DEDUP_REMOVED lines=12> */
.L_x_497:
[----:B------:R-:W-:Y:S05]  /*10b90*/  BSYNC B0 ;  /* 0x0000000000007941 */ /* 0x000fea0003800000 */
.L_x_496:
        /* <DEDUP_REMOVED lines=12> */
.L_x_499:
[----:B------:R-:W-:Y:S05]  /*10c60*/  BSYNC B0 ;  /* 0x0000000000007941 */ /* 0x000fea0003800000 */
.L_x_498:
        /* <DEDUP_REMOVED lines=12> */
.L_x_501:
[----:B------:R-:W-:Y:S05]  /*10d30*/  BSYNC B0 ;  /* 0x0000000000007941 */ /* 0x000fea0003800000 */
.L_x_500:
        /* <DEDUP_REMOVED lines=12> */
.L_x_503:
[----:B------:R-:W-:Y:S05]  /*10e00*/  BSYNC B0 ;  /* 0x0000000000007941 */ /* 0x000fea0003800000 */
.L_x_502:
        /* <DEDUP_REMOVED lines=12> */
.L_x_505:
[----:B------:R-:W-:Y:S05]  /*10ed0*/  BSYNC B0 ;  /* 0x0000000000007941 */ /* 0x000fea0003800000 */
.L_x_504:
        /* <DEDUP_REMOVED lines=12> */
.L_x_507:
[----:B------:R-:W-:Y:S05]  /*10fa0*/  BSYNC B0 ;  /* 0x0000000000007941 */ /* 0x000fea0003800000 */
.L_x_506:
        /* <DEDUP_REMOVED lines=12> */
.L_x_509:
[----:B------:R-:W-:Y:S05]  /*11070*/  BSYNC B0 ;  /* 0x0000000000007941 */ /* 0x000fea0003800000 */
.L_x_508:
        /* <DEDUP_REMOVED lines=12> */
.L_x_511:
[----:B------:R-:W-:Y:S05]  /*11140*/  BSYNC B0 ;  /* 0x0000000000007941 */ /* 0x000fea0003800000 */
.L_x_510:
        /* <DEDUP_REMOVED lines=12> */
.L_x_513:
[----:B------:R-:W-:Y:S05]  /*11210*/  BSYNC B0 ;  /* 0x0000000000007941 */ /* 0x000fea0003800000 */
.L_x_512:
        /* <DEDUP_REMOVED lines=12> */
.L_x_515:
[----:B------:R-:W-:Y:S05]  /*112e0*/  BSYNC B0 ;  /* 0x0000000000007941 */ /* 0x000fea0003800000 */
.L_x_514:
        /* <DEDUP_REMOVED lines=12> */
.L_x_517:
[----:B------:R-:W-:Y:S05]  /*113b0*/  BSYNC B0 ;  /* 0x0000000000007941 */ /* 0x000fea0003800000 */
.L_x_516:
        /* <DEDUP_REMOVED lines=12> */
.L_x_519:
[----:B------:R-:W-:Y:S05]  /*11480*/  BSYNC B0 ;  /* 0x0000000000007941 */ /* 0x000fea0003800000 */
.L_x_518:
[----:B01--45:R-:W-:Y:S01]  /*11490*/  HADD2.F32 R4, -RZ, R15.H0_H0 ;  /* 0x2000000fff047230 */ /* 0x033fe20000004100 */
[----:B------:R-:W-:Y:S01]  /*114a0*/  ISETP.GT.AND P2, PT, R0, 0x78, P1 ;  /* 0x000000780000780c */ /* 0x000fe20000f44270 */
[----:B------:R-:W-:Y:S01]  /*114b0*/  @P0 IMAD.MOV.U32 R6, RZ, RZ, R2 ;  /* 0x000000ffff060224 */ /* 0x000fe200078e0002 */
[----:B------:R-:W-:Y:S02]  /*114c0*/  BSSY B0, `(.L_x_520) ;  /* 0x0000007000007945 */ /* 0x000fe40003800000 */
[----:B------:R-:W-:-:S04]  /*114d0*/  FMUL R4, R4, UR22 ;  /* 0x0000001604047c20 */ /* 0x000fc80008400000 */
[----:B------:R-:W-:-:S05]  /*114e0*/  FFMA R4, R85, UR11, R4 ;  /* 0x0000000b55047c23 */ /* 0x000fca0008000004 */
[----:B------:R-:W-:-:S05]  /*114f0*/  F2FP.F16.F32.PACK_AB R4, RZ, R4 ;  /* 0x00000004ff04723e */ /* 0x000fca00000000ff */
[----:B------:R0:W-:Y:S01]  /*11500*/  @P0 STG.E.U16 desc[UR20][R6.64+0xf2], R4 ;  /* 0x0000f20406000986 */ /* 0x0001e2000c101514 */
[----:B------:R-:W-:Y:S05]  /*11510*/  @!P2 BRA `(.L_x_521) ;  /* 0x000000000004a947 */ /* 0x000fea0003800000 */
[----:B------:R1:W5:Y:S02]  /*11520*/  LDG.E.LTC128B.U16 R15, desc[UR20][R8.64+0xf0] ;  /* 0x0000f014080f7981 */ /* 0x000364000c1e1520 */
.L_x_521:
[----:B------:R-:W-:Y:S05]  /*11530*/  BSYNC B0 ;  /* 0x0000000000007941 */ /* 0x000fea0003800000 */
.L_x_520:
[----:B0----5:R-:W-:Y:S01]  /*11540*/  HADD2.F32 R4, -RZ, R15.H0_H0 ;  /* 0x2000000fff047230 */ /* 0x021fe20000004100 */
[----:B------:R-:W-:Y:S01]  /*11550*/  ISETP.GT.AND P1, PT, R0, 0x79, P1 ;  /* 0x000000790000780c */ /* 0x000fe20000f24270 */
[----:B------:R-:W-:Y:S03]  /*11560*/  BSSY B0, `(.L_x_522) ;  /* 0x000000a000007945 */ /* 0x000fe60003800000 */
[----:B------:R-:W-:Y:S01]  /*11570*/  FMUL R5, R4, UR22 ;  /* 0x0000001604057c20 */ /* 0x000fe20008400000 */
[----:B------:R-:W-:-:S03]  /*11580*/  VIADD R4, R2, UR8 ;  /* 0x0000000802047c36 */ /* 0x000fc60008000000 */
[----:B------:R-:W-:-:S05]  /*11590*/  FFMA R5, R86, UR11, R5 ;  /* 0x0000000b56057c23 */ /* 0x000fca0008000005 */
[----:B------:R-:W-:-:S04]  /*115a0*/  F2FP.F16.F32.PACK_AB R5, RZ, R5 ;  /* 0x00000005ff05723e */ /* 0x000fc800000000ff */
[----:B------:R-:W-:Y:S01]  /*115b0*/  PRMT R0, R5, 0x7610, R0 ;  /* 0x0000761005007816 */ /* 0x000fe20000000000 */
[----:B------:R-:W-:-:S05]  /*115c0*/  @P2 IMAD.MOV.U32 R5, RZ, RZ, R11 ;  /* 0x000000ffff052224 */ /* 0x000fca00078e000b */
[----:B------:R0:W-:Y:S01]  /*115d0*/  @P2 STG.E.U16 desc[UR20][R4.64+0xf0], R0 ;  /* 0x0000f00004002986 */ /* 0x0001e2000c101514 */
[----:B------:R-:W-:Y:S05]  /*115e0*/  @!P1 BRA `(.L_x_523) ;  /* 0x0000000000049947 */ /* 0x000fea0003800000 */
[----:B------:R4:W5:Y:S02]  /*115f0*/  LDG.E.LTC128B.U16 R15, desc[UR20][R8.64+0xf2] ;  /* 0x0000f214080f7981 */ /* 0x000964000c1e1520 */
.L_x_523:
[----:B------:R-:W-:Y:S05]  /*11600*/  BSYNC B0 ;  /* 0x0000000000007941 */ /* 0x000fea0003800000 */
.L_x_522:
[----:B-----5:R-:W-:Y:S01]  /*11610*/  HADD2.F32 R15, -RZ, R15.H0_H0 ;  /* 0x2000000fff0f7230 */ /* 0x020fe20000004100 */
[----:B------:R-:W-:-:S04]  /*11620*/  IADD3 R2, R2, UR8, RZ ;  /* 0x0000000802027c10 */ /* 0x000fc8000fffe0ff */
[----:B0-----:R-:W-:-:S04]  /*11630*/  FMUL R0, R15, UR22 ;  /* 0x000000160f007c20 */ /* 0x001fc80008400000 */
[----:B------:R-:W-:Y:S01]  /*11640*/  FFMA R0, R87, UR11, R0 ;  /* 0x0000000b57007c23 */ /* 0x000fe20008000000 */
[----:B------:R-:W-:Y:S06]  /*11650*/  @!P1 EXIT ;  /* 0x000000000000994d */ /* 0x000fec0003800000 */
[----:B------:R-:W-:Y:S01]  /*11660*/  F2FP.F16.F32.PACK_AB R0, RZ, R0 ;  /* 0x00000000ff00723e */ /* 0x000fe200000000ff */
[----:B------:R-:W-:-:S05]  /*11670*/  IMAD.MOV.U32 R3, RZ, RZ, R11 ;  /* 0x000000ffff037224 */ /* 0x000fca00078e000b */
[----:B------:R-:W-:Y:S01]  /*11680*/  STG.E.U16 desc[UR20][R2.64+0xf2], R0 ;  /* 0x0000f20002007986 */ /* 0x000fe2000c101514 */
[----:B------:R-:W-:Y:S05]  /*11690*/  EXIT ;  /* 0x000000000000794d */ /* 0x000fea0003800000 */
.L_x_21:
[----:B------:R-:W2:Y:S01]  /*116a0*/  LDL.LU R7, [R1+0x8] ;  /* 0x0000080001077983 */ /* 0x000ea20000300800 */
[----:B------:R-:W-:-:S03]  /*116b0*/  ULDC.64 UR6, c[0x0][0x5c8] ;  /* 0x0001720000067ab9 */ /* 0x000fc60000000a00 */
[----:B------:R-:W3:Y:S04]  /*116c0*/  LDL.LU R6, [R1+0xc] ;  /* 0x00000c0001067983 */ /* 0x000ee80000300800 */
[----:B------:R-:W4:Y:S04]  /*116d0*/  LDL.LU R8, [R1+0x18] ;  /* 0x0000180001087983 */ /* 0x000f280000300800 */
[----:B------:R-:W5:Y:S04]  /*116e0*/  LDL.LU R252, [R1+0x4c] ;  /* 0x00004c0001fc7983 */ /* 0x000f680000300800 */
        /* <DEDUP_REMOVED lines=35> */
[----:B------:R-:W5:Y:S01]  /*11920*/  LDL.LU R232, [R1+0xdc] ;  /* 0x0000dc0001e87983 */ /* 0x000f620000300800 */
[----:B------:R-:W-:-:S03]  /*11930*/  LEA R2, P2, R4, UR6, 0x1 ;  /* 0x0000000604027c11 */ /* 0x000fc6000f8408ff */
[----:B------:R-:W5:Y:S04]  /*11940*/  LDL.LU R231, [R1+0xe0] ;  /* 0x0000e00001e77983 */ /* 0x000f680000300800 */
[----:B------:R-:W5:Y:S04]  /*11950*/  LDL.LU R233, [R1+0xe4] ;  /* 0x0000e40001e97983 */ /* 0x000f680000300800 */
[----:B------:R-:W5:Y:S04]  /*11960*/  LDL.LU R234, [R1+0xe8] ;  /* 0x0000e80001ea7983 */ /* 0x000f680000300800 */
[----:B------:R-:W5:Y:S01]  /*11970*/  LDL.LU R235, [R1+0xec] ;  /* 0x0000ec0001eb7983 */ /* 0x000f620000300800 */
[----:B------:R-:W-:-:S03]  /*11980*/  LEA.HI.X R3, R4, UR7, R3, 0x1, P2 ;  /* 0x0000000704037c11 */ /* 0x000fc600090f0c03 */
[----:B------:R-:W5:Y:S04]  /*11990*/  LDL.LU R236, [R1+0xf0] ;  /* 0x0000f00001ec7983 */ /* 0x000f680000300800 */
[----:B------:R-:W5:Y:S04]  /*119a0*/  LDL.LU R237, [R1+0xf4] ;  /* 0x0000f40001ed7983 */ /* 0x000f680000300800 */
[----:B------:R-:W5:Y:S04]  /*119b0*/  LDL.LU R238, [R1+0xf8] ;  /* 0x0000f80001ee7983 */ /* 0x000f680000300800 */
[----:B------:R-:W5:Y:S04]  /*119c0*/  LDL.LU R239, [R1+0xfc] ;  /* 0x0000fc0001ef7983 */ /* 0x000f680000300800 */
[----:B------:R-:W4:Y:S04]  /*119d0*/  LDL.LU R4, [R1+0x4] ;  /* 0x0000040001047983 */ /* 0x000f280000300800 */
[----:B------:R-:W5:Y:S01]  /*119e0*/  LDL.LU R5, [R1] ;  /* 0x0000000001057983 */ /* 0x000f620000300800 */
[----:B------:R-:W-:Y:S01]  /*119f0*/  ISETP.GT.AND P2, PT, R0, 0x1, P0 ;  /* 0x000000010000780c */ /* 0x000fe20000744270 */
[----:B------:R-:W-:-:S02]  /*11a00*/  USHF.L.U32 UR9, UR4, 0x1, URZ ;  /* 0x0000000104097899 */ /* 0x000fc4000800063f */
[----:B------:R-:W-:Y:S01]  /*11a10*/  USHF.L.U64.HI UR8, UR4, 0x1, UR5 ;  /* 0x0000000104087899 */ /* 0x000fe20008010205 */
[----:B--2---:R-:W-:Y:S01]  /*11a20*/  FMUL R7, R7, UR11 ;  /* 0x0000000b07077c20 */ /* 0x004fe20008400000 */
[----:B---3--:R-:W-:-:S04]  /*11a30*/  FMUL R6, R6, UR11 ;  /* 0x0000000b06067c20 */ /* 0x008fc80008400000 */
[----:B------:R-:W-:Y:S02]  /*11a40*/  F2FP.F16.F32.PACK_AB R7, RZ, R7 ;  /* 0x00000007ff07723e */ /* 0x000fe400000000ff */
[----:B------:R-:W-:Y:S01]  /*11a50*/  F2FP.F16.F32.PACK_AB R6, RZ, R6 ;  /* 0x00000006ff06723e */ /* 0x000fe200000000ff */
[----:B----4-:R-:W-:Y:S01]  /*11a60*/  FMUL R4, R4, UR11 ;  /* 0x0000000b04047c20 */ /* 0x010fe20008400000 */
[----:B-----5:R-:W-:-:S04]  /*11a70*/  FMUL R5, R5, UR11 ;  /* 0x0000000b05057c20 */ /* 0x020fc80008400000 */
[----:B------:R-:W-:Y:S02]  /*11a80*/  F2FP.F16.F32.PACK_AB R4, RZ, R4 ;  /* 0x00000004ff04723e */ /* 0x000fe400000000ff */
[----:B------:R-:W-:-:S03]  /*11a90*/  F2FP.F16.F32.PACK_AB R5, RZ, R5 ;  /* 0x00000005ff05723e */ /* 0x000fc600000000ff */
[----:B------:R1:W-:Y:S04]  /*11aa0*/  @P2 STG.E.U16 desc[UR20][R2.64+0x2], R4 ;  /* 0x0000020402002986 */ /* 0x0003e8000c101514 */
[----:B------:R2:W-:Y:S01]  /*11ab0*/  @P1 STG.E.U16 desc[UR20][R2.64], R5 ;  /* 0x0000000502001986 */ /* 0x0005e2000c101514 */
[----:B------:R-:W-:-:S04]  /*11ac0*/  ISETP.GT.AND P1, PT, R14, 0x8, PT ;  /* 0x000000080e00780c */ /* 0x000fc80003f24270 */
[----:B------:R-:W-:Y:S02]  /*11ad0*/  ISETP.GT.AND P2, PT, R0, RZ, P1 ;  /* 0x000000ff0000720c */ /* 0x000fe40000f44270 */
[----:B-1----:R-:W-:-:S04]  /*11ae0*/  IADD3 R4, P3, R2, UR9, RZ ;  /* 0x0000000902047c10 */ /* 0x002fc8000ff7e0ff */
[----:B--2---:R-:W-:-:S07]  /*11af0*/  IADD3.X R5, R3, UR8, RZ, P3, !PT ;  /* 0x0000000803057c10 */ /* 0x004fce0009ffe4ff */
[----:B------:R1:W-:Y:S01]  /*11b00*/  @P2 STG.E.U16 desc[UR20][R4.64], R7 ;  /* 0x0000000704002986 */ /* 0x0003e2000c101514 */
[----:B------:R-:W-:-:S03]  /*11b10*/  ISETP.GT.AND P2, PT, R0, 0x1, P1 ;  /* 0x000000010000780c */ /* 0x000fc60000f44270 */
[----:B-1----:R-:W2:Y:S10]  /*11b20*/  LDL.LU R7, [R1+0x14] ;  /* 0x0000140001077983 */ /* 0x002eb40000300800 */
[----:B------:R1:W-:Y:S04]  /*11b30*/  @P2 STG.E.U16 desc[UR20][R4.64+0x2], R6 ;  /* 0x0000020604002986 */ /* 0x0003e8000c101514 */
[----:B-1----:R-:W3:Y:S01]  /*11b40*/  LDL.LU R6, [R1+0x10] ;  /* 0x0000100001067983 */ /* 0x002ee20000300800 */
[----:B------:R-:W-:Y:S01]  /*11b50*/  ISETP.GT.AND P2, PT, R0, 0x8, P0 ;  /* 0x000000080000780c */ /* 0x000fe20000744270 */
[----:B------:R-:W-:Y:S01]  /*11b60*/  FMUL R8, R8, UR11 ;  /* 0x0000000b08087c20 */ /* 0x000fe20008400000 */
[----:B------:R-:W-:-:S02]  /*11b70*/  ISETP.GT.AND P3, PT, R0, 0x9, P0 ;  /* 0x000000090000780c */ /* 0x000fc40000764270 */
[----:B------:R-:W-:Y:S01]  /*11b80*/  ISETP.GT.AND P4, PT, R0, 0x8, P1 ;  /* 0x000000080000780c */ /* 0x000fe20000f84270 */
[----:B--2---:R-:W-:-:S05]  /*11b90*/  FMUL R7, R7, UR11 ;  /* 0x0000000b07077c20 */ /* 0x004fca0008400000 */
[----:B------:R-:W-:Y:S01]  /*11ba0*/  F2FP.F16.F32.PACK_AB R7, RZ, R7 ;  /* 0x00000007ff07723e */ /* 0x000fe200000000ff */
[----:B---3--:R-:W-:-:S05]  /*11bb0*/  FMUL R6, R6, UR11 ;  /* 0x0000000b06067c20 */ /* 0x008fca0008400000 */
[----:B------:R-:W-:-:S04]  /*11bc0*/  F2FP.F16.F32.PACK_AB R6, RZ, R6 ;  /* 0x00000006ff06723e */ /* 0x000fc800000000ff */
[----:B------:R-:W-:Y:S02]  /*11bd0*/  PRMT R9, R6, 0x7610, R9 ;  /* 0x0000761006097816 */ /* 0x000fe40000000009 */
[----:B------:R-:W-:Y:S01]  /*11be0*/  F2FP.F16.F32.PACK_AB R6, RZ, R8 ;  /* 0x00000008ff06723e */ /* 0x000fe200000000ff */
[----:B------:R1:W-:Y:S04]  /*11bf0*/  @P3 STG.E.U16 desc[UR20][R2.64+0x12], R7 ;  /* 0x0000120702003986 */ /* 0x0003e8000c101514 */
[----:B------:R-:W2:Y:S04]  /*11c00*/  LDL.LU R8, [R1+0x28] ;  /* 0x0000280001087983 */ /* 0x000ea80000300800 */
[----:B------:R-:W-:Y:S04]  /*11c10*/  @P2 STG.E.U16 desc[UR20][R2.64+0x10], R9 ;  /* 0x0000100902002986 */ /* 0x000fe8000c101514 */
[----:B-1----:R-:W3:Y:S04]  /*11c20*/  LDL.LU R7, [R1+0x24] ;  /* 0x0000240001077983 */ /* 0x002ee80000300800 */
[----:B------:R1:W-:Y:S04]  /*11c30*/  @P4 STG.E.U16 desc[UR20][R4.64+0x10], R6 ;  /* 0x0000100604004986 */ /* 0x0003e8000c101514 */
[----:B-1----:R-:W4:Y:S01]  /*11c40*/  LDL.LU R6, [R1+0x1c] ;  /* 0x00001c0001067983 */ /* 0x002f220000300800 */
[----:B------:R-:W-:Y:S01]  /*11c50*/  ISETP.GT.AND P2, PT, R0, 0x9, P1 ;  /* 0x000000090000780c */ /* 0x000fe20000f44270 */
[----:B----4-:R-:W-:-:S05]  /*11c60*/  FMUL R6, R6, UR11 ;  /* 0x0000000b06067c20 */ /* 0x010fca0008400000 */
[----:B------:R-:W-:-:S07]  /*11c70*/  F2FP.F16.F32.PACK_AB R6, RZ, R6 ;  /* 0x00000006ff06723e */ /* 0x000fce00000000ff */
[----:B------:R1:W-:Y:S04]  /*11c80*/  @P2 STG.E.U16 desc[UR20][R4.64+0x12], R6 ;  /* 0x0000120604002986 */ /* 0x0003e8000c101514 */
[----:B-1----:R-:W4:Y:S01]  /*11c90*/  LDL.LU R6, [R1+0x20] ;  /* 0x0000200001067983 */ /* 0x002f220000300800 */
[----:B--2---:R-:W-:Y:S01]  /*11ca0*/  FMUL R8, R8, UR11 ;  /* 0x0000000b08087c20 */ /* 0x004fe20008400000 */
[C---:B------:R-:W-:Y:S01]  /*11cb0*/  ISETP.GT.AND P2, PT, R0.reuse, 0x10, P0 ;  /* 0x000000100000780c */ /* 0x040fe20000744270 */
[----:B---3--:R-:W-:Y:S01]  /*11cc0*/  FMUL R7, R7, UR11 ;  /* 0x0000000b07077c20 */ /* 0x008fe20008400000 */
[C---:B------:R-:W-:Y:S02]  /*11cd0*/  ISETP.GT.AND P3, PT, R0.reuse, 0x11, P0 ;  /* 0x000000110000780c */ /* 0x040fe40000764270 */
[----:B------:R-:W-:-:S02]  /*11ce0*/  ISETP.GT.AND P4, PT, R0, 0x10, P1 ;  /* 0x000000100000780c */ /* 0x000fc40000f84270 */
[----:B------:R-:W-:Y:S01]  /*11cf0*/  F2FP.F16.F32.PACK_AB R7, RZ, R7 ;  /* 0x00000007ff07723e */ /* 0x000fe200000000ff */
[----:B----4-:R-:W-:-:S05]  /*11d00*/  FMUL R6, R6, UR11 ;  /* 0x0000000b06067c20 */ /* 0x010fca0008400000 */
[----:B------:R-:W-:-:S04]  /*11d10*/  F2FP.F16.F32.PACK_AB R6, RZ, R6 ;  /* 0x00000006ff06723e */ /* 0x000fc800000000ff */
[----:B------:R-:W-:Y:S02]  /*11d20*/  PRMT R9, R6, 0x7610, R9 ;  /* 0x0000761006097816 */ /* 0x000fe40000000009 */
[----:B------:R-:W-:Y:S02]  /*11d30*/  F2FP.F16.F32.PACK_AB R6, RZ, R8 ;  /* 0x00000008ff06723e */ /* 0x000fe400000000ff */
[----:B------:R-:W2:Y:S04]  /*11d40*/  LDL.LU R8, [R1+0x2c] ;  /* 0x00002c0001087983 */ /* 0x000ea80000300800 */
[----:B------:R1:W-:Y:S01]  /*11d50*/  @P2 STG.E.U16 desc[UR20][R2.64+0x20], R9 ;  /* 0x0000200902002986 */ /* 0x0003e2000c101514 */
[----:B------:R-:W-:-:S03]  /*11d60*/  ISETP.GT.AND P2, PT, R0, 0x11, P1 ;  /* 0x000000110000780c */ /* 0x000fc60000f44270 */
[----:B------:R-:W-:Y:S04]  /*11d70*/  @P3 STG.E.U16 desc[UR20][R2.64+0x22], R7 ;  /* 0x0000220702003986 */ /* 0x000fe8000c101514 */
[----:B------:R3:W-:Y:S04]  /*11d80*/  @P4 STG.E.U16 desc[UR20][R4.64+0x20], R6 ;  /* 0x0000200604004986 */ /* 0x0007e8000c101514 */
[----:B-1----:R-:W4:Y:S01]  /*11d90*/  LDL.LU R9, [R1+0x34] ;  /* 0x0000340001097983 */ /* 0x002f220000300800 */
[----:B--2---:R-:W-:-:S05]  /*11da0*/  FMUL R8, R8, UR11 ;  /* 0x0000000b08087c20 */ /* 0x004fca0008400000 */
[----:B------:R-:W-:-:S04]  /*11db0*/  F2FP.F16.F32.PACK_AB R8, RZ, R8 ;  /* 0x00000008ff08723e */ /* 0x000fc800000000ff */
[----:B---3--:R-:W-:Y:S02]  /*11dc0*/  PRMT R6, R8, 0x7610, R6 ;  /* 0x0000761008067816 */ /* 0x008fe40000000006 */
[----:B------:R-:W2:Y:S04]  /*11dd0*/  LDL.LU R8, [R1+0x30] ;  /* 0x0000300001087983 */ /* 0x000ea80000300800 */
[----:B------:R1:W-:Y:S04]  /*11de0*/  @P2 STG.E.U16 desc[UR20][R4.64+0x22], R6 ;  /* 0x0000220604002986 */ /* 0x0003e8000c101514 */
[----:B-1----:R-:W3:Y:S01]  /*11df0*/  LDL.LU R6, [R1+0x3c] ;  /* 0x00003c0001067983 */ /* 0x002ee20000300800 */
[----:B------:R-:W-:Y:S01]  /*11e00*/  ISETP.GT.AND P2, PT, R0, 0x18, P0 ;  /* 0x000000180000780c */ /* 0x000fe20000744270 */
[----:B----4-:R-:W-:Y:S01]  /*11e10*/  FMUL R9, R9, UR11 ;  /* 0x0000000b09097c20 */ /* 0x010fe20008400000 */
[----:B--2---:R-:W-:-:S05]  /*11e20*/  FMUL R8, R8, UR11 ;  /* 0x0000000b08087c20 */ /* 0x004fca0008400000 */
[----:B------:R-:W-:Y:S02]  /*11e30*/  F2FP.F16.F32.PACK_AB R7, RZ, R8 ;  /* 0x00000008ff07723e */ /* 0x000fe400000000ff */
[----:B------:R-:W-:Y:S02]  /*11e40*/  F2FP.F16.F32.PACK_AB R8, RZ, R9 ;  /* 0x00000009ff08723e */ /* 0x000fe400000000ff */
[----:B------:R-:W2:Y:S01]  /*11e50*/  LDL.LU R9, [R1+0x38] ;  /* 0x0000380001097983 */ /* 0x000ea20000300800 */
[C---:B------:R-:W-:Y:S02]  /*11e60*/  ISETP.GT.AND P3, PT, R0.reuse, 0x19, P0 ;  /* 0x000000190000780c */ /* 0x040fe40000764270 */
[----:B------:R-:W-:Y:S01]  /*11e70*/  ISETP.GT.AND P4, PT, R0, 0x18, P1 ;  /* 0x000000180000780c */ /* 0x000fe20000f84270 */
[----:B------:R1:W-:Y:S01]  /*11e80*/  @P2 STG.E.U16 desc[UR20][R2.64+0x30], R7 ;  /* 0x0000300702002986 */ /* 0x0003e2000c101514 */
[----:B---3--:R-:W-:-:S05]  /*11e90*/  FMUL R6, R6, UR11 ;  /* 0x0000000b06067c20 */ /* 0x008fca0008400000 */
[----:B------:R-:W-:Y:S01]  /*11ea0*/  F2FP.F16.F32.PACK_AB R6, RZ, R6 ;  /* 0x00000006ff06723e */ /* 0x000fe200000000ff */
[----:B-1----:R-:W3:Y:S03]  /*11eb0*/  LDL.LU R7, [R1+0x44] ;  /* 0x0000440001077983 */ /* 0x002ee60000300800 */
[----:B------:R-:W-:Y:S02]  /*11ec0*/  PRMT R10, R6, 0x7610, R10 ;  /* 0x00007610060a7816 */ /* 0x000fe4000000000a */
[----:B------:R-:W4:Y:S04]  /*11ed0*/  LDL.LU R6, [R1+0x40] ;  /* 0x0000400001067983 */ /* 0x000f280000300800 */
[----:B------:R1:W-:Y:S01]  /*11ee0*/  @P3 STG.E.U16 desc[UR20][R2.64+0x32], R8 ;  /* 0x0000320802003986 */ /* 0x0003e2000c101514 */
[----:B------:R-:W-:-:S02]  /*11ef0*/  ISETP.GT.AND P2, PT, R0, 0x19, P1 ;  /* 0x000000190000780c */ /* 0x000fc40000f44270 */
[----:B------:R-:W-:Y:S01]  /*11f00*/  ISETP.GT.AND P5, PT, R0, 0x30, P1 ;  /* 0x000000300000780c */ /* 0x000fe20000fa4270 */
[----:B------:R-:W-:Y:S01]  /*11f10*/  FMUL R12, R12, UR11 ;  /* 0x0000000b0c0c7c20 */ /* 0x000fe20008400000 */
        /* <DEDUP_REMOVED lines=31> */
[----:B------:R-:W-:-:S02]  /*12110*/  USHF.L.U32 UR6, UR14, 0x6, URZ ;  /* 0x000000060e067899 */ /* 0x000fc4000800063f */
[----:B------:R-:W-:Y:S01]  /*12120*/  USHF.L.U64.HI UR7, UR14, 0x6, UR15 ;  /* 0x000000060e077899 */ /* 0x000fe2000801020f */
[----:B------:R-:W-:Y:S01]  /*12130*/  FMUL R152, R152, UR11 ;  /* 0x0000000b98987c20 */ /* 0x000fe20008400000 */
[----:B------:R-:W-:Y:S01]  /*12140*/  FMUL R153, R153, UR11 ;  /* 0x0000000b99997c20 */ /* 0x000fe20008400000 */
[----:B------:R-:W-:Y:S01]  /*12150*/  FMUL R154, R154, UR11 ;  /* 0x0000000b9a9a7c20 */ /* 0x000fe20008400000 */
[----:B------:R-:W-:Y:S01]  /*12160*/  FMUL R155, R155, UR11 ;  /* 0x0000000b9b9b7c20 */ /* 0x000fe20008400000 */
[----:B--2---:R-:W-:-:S05]  /*12170*/  FMUL R9, R9, UR11 ;  /* 0x0000000b09097c20 */ /* 0x004fca0008400000 */
[----:B------:R-:W-:Y:S01]  /*12180*/  F2FP.F16.F32.PACK_AB R9, RZ, R9 ;  /* 0x00000009ff09723e */ /* 0x000fe200000000ff */
[----:B----4-:R-:W-:-:S05]  /*12190*/  FMUL R6, R6, UR11 ;  /* 0x0000000b06067c20 */ /* 0x010fca0008400000 */
[----:B-1----:R-:W-:Y:S02]  /*121a0*/  F2FP.F16.F32.PACK_AB R8, RZ, R6 ;  /* 0x00000006ff08723e */ /* 0x002fe400000000ff */
[----:B------:R-:W2:Y:S04]  /*121b0*/  LDL.LU R6, [R1+0x48] ;  /* 0x0000480001067983 */ /* 0x000ea80000300800 */
[----:B------:R1:W-:Y:S04]  /*121c0*/  @P4 STG.E.U16 desc[UR20][R4.64+0x30], R9 ;  /* 0x0000300904004986 */ /* 0x0003e8000c101514 */
[----:B------:R-:W-:Y:S01]  /*121d0*/  @P2 STG.E.U16 desc[UR20][R4.64+0x32], R10 ;  /* 0x0000320a04002986 */ /* 0x000fe2000c101514 */
[C---:B------:R-:W-:Y:S01]  /*121e0*/  ISETP.GT.AND P2, PT, R0.reuse, 0x20, P0 ;  /* 0x000000200000780c */ /* 0x040fe20000744270 */
[----:B---3--:R-:W-:Y:S01]  /*121f0*/  FMUL R7, R7, UR11 ;  /* 0x0000000b07077c20 */ /* 0x008fe20008400000 */
[----:B------:R-:W-:-:S02]  /*12200*/  ISETP.GT.AND P3, PT, R0, 0x21, P0 ;  /* 0x000000210000780c */ /* 0x000fc40000764270 */
[----:B------:R-:W-:Y:S02]  /*12210*/  ISETP.GT.AND P4, PT, R0, 0x20, P1 ;  /* 0x000000200000780c */ /* 0x000fe40000f84270 */
[----:B------:R-:W-:-:S07]  /*12220*/  F2FP.F16.F32.PACK_AB R7, RZ, R7 ;  /* 0x00000007ff07723e */ /* 0x000fce00000000ff */
[----:B------:R3:W-:Y:S01]  /*12230*/  @P2 STG.E.U16 desc[UR20][R2.64+0x40], R8 ;  /* 0x0000400802002986 */ /* 0x0007e2000c101514 */
[----:B------:R-:W-:Y:S02]  /*12240*/  ISETP.GT.AND P2, PT, R0, 0x21, P1 ;  /* 0x000000210000780c */ /* 0x000fe40000f44270 */
[----:B-1----:R-:W-:Y:S01]  /*12250*/  PRMT R9, R7, 0x7610, R9 ;  /* 0x0000761007097816 */ /* 0x002fe20000000009 */
[----:B------:R-:W-:-:S04]  /*12260*/  FMUL R7, R250, UR11 ;  /* 0x0000000bfa077c20 */ /* 0x000fc80008400000 */
[----:B------:R1:W-:Y:S01]  /*12270*/  @P3 STG.E.U16 desc[UR20][R2.64+0x42], R9 ;  /* 0x0000420902003986 */ /* 0x0003e2000c101514 */
[----:B------:R-:W-:Y:S01]  /*12280*/  ISETP.GT.AND P3, PT, R0, 0x29, P0 ;  /* 0x000000290000780c */ /* 0x000fe20000764270 */
[----:B---3--:R-:W-:Y:S01]  /*12290*/  FMUL R8, R249, UR11 ;  /* 0x0000000bf9087c20 */ /* 0x008fe20008400000 */
[----:B------:R-:W-:-:S04]  /*122a0*/  F2FP.F16.F32.PACK_AB R7, RZ, R7 ;  /* 0x00000007ff07723e */ /* 0x000fc800000000ff */
[----:B------:R-:W-:Y:S02]  /*122b0*/  F2FP.F16.F32.PACK_AB R8, RZ, R8 ;  /* 0x00000008ff08723e */ /* 0x000fe400000000ff */
[----:B------:R-:W-:Y:S02]  /*122c0*/  PRMT R15, R7, 0x7610, R15 ;  /* 0x00007610070f7816 */ /* 0x000fe4000000000f */
[----:B------:R-:W-:Y:S01]  /*122d0*/  PRMT R17, R8, 0x7610, R17 ;  /* 0x0000761008117816 */ /* 0x000fe20000000011 */
[----:B------:R-:W-:Y:S01]  /*122e0*/  FMUL R7, R247, UR11 ;  /* 0x0000000bf7077c20 */ /* 0x000fe20008400000 */
[----:B------:R-:W-:-:S04]  /*122f0*/  FMUL R8, R246, UR11 ;  /* 0x0000000bf6087c20 */ /* 0x000fc80008400000 */
[----:B------:R-:W-:Y:S02]  /*12300*/  F2FP.F16.F32.PACK_AB R7, RZ, R7 ;  /* 0x00000007ff07723e */ /* 0x000fe400000000ff */
[----:B------:R-:W-:Y:S01]  /*12310*/  F2FP.F16.F32.PACK_AB R8, RZ, R8 ;  /* 0x00000008ff08723e */ /* 0x000fe200000000ff */
[----:B-1----:R-:W-:Y:S01]  /*12320*/  FMUL R9, R245, UR11 ;  /* 0x0000000bf5097c20 */ /* 0x002fe20008400000 */
[----:B------:R-:W-:-:S04]  /*12330*/  F2FP.F16.F32.PACK_AB R12, RZ, R12 ;  /* 0x0000000cff0c723e */ /* 0x000fc800000000ff */
[----:B------:R-:W-:Y:S02]  /*12340*/  F2FP.F16.F32.PACK_AB R9, RZ, R9 ;  /* 0x00000009ff09723e */ /* 0x000fe400000000ff */
[----:B------:R-:W-:Y:S02]  /*12350*/  F2FP.F16.F32.PACK_AB R16, RZ, R16 ;  /* 0x00000010ff10723e */ /* 0x000fe400000000ff */
[----:B------:R-:W-:Y:S02]  /*12360*/  F2FP.F16.F32.PACK_AB R18, RZ, R18 ;  /* 0x00000012ff12723e */ /* 0x000fe400000000ff */
[----:B------:R-:W-:Y:S02]  /*12370*/  F2FP.F16.F32.PACK_AB R20, RZ, R20 ;  /* 0x00000014ff14723e */ /* 0x000fe400000000ff */
[----:B------:R-:W-:Y:S02]  /*12380*/  F2FP.F16.F32.PACK_AB R19, RZ, R19 ;  /* 0x00000013ff13723e */ /* 0x000fe400000000ff */
[----:B------:R-:W-:-:S02]  /*12390*/  F2FP.F16.F32.PACK_AB R21, RZ, R21 ;  /* 0x00000015ff15723e */ /* 0x000fc400000000ff */
        /* <DEDUP_REMOVED lines=25> */
[----:B------:R-:W-:Y:S01]  /*12530*/  F2FP.F16.F32.PACK_AB R239, RZ, R239 ;  /* 0x000000efffef723e */ /* 0x000fe200000000ff */
[----:B--2---:R-:W-:-:S05]  /*12540*/  FMUL R6, R6, UR11 ;  /* 0x0000000b06067c20 */ /* 0x004fca0008400000 */
[----:B------:R-:W-:-:S04]  /*12550*/  F2FP.F16.F32.PACK_AB R6, RZ, R6 ;  /* 0x00000006ff06723e */ /* 0x000fc800000000ff */
[----:B------:R-:W-:Y:S01]  /*12560*/  PRMT R10, R6, 0x7610, R10 ;  /* 0x00007610060a7816 */ /* 0x000fe2000000000a */
[----:B------:R-:W-:-:S05]  /*12570*/  FMUL R6, R252, UR11 ;  /* 0x0000000bfc067c20 */ /* 0x000fca0008400000 */
[----:B------:R-:W-:-:S04]  /*12580*/  F2FP.F16.F32.PACK_AB R6, RZ, R6 ;  /* 0x00000006ff06723e */ /* 0x000fc800000000ff */
[----:B------:R-:W-:Y:S01]  /*12590*/  PRMT R11, R6, 0x7610, R11 ;  /* 0x00007610060b7816 */ /* 0x000fe2000000000b */
[----:B------:R1:W-:Y:S01]  /*125a0*/  @P4 STG.E.U16 desc[UR20][R4.64+0x40], R10 ;  /* 0x0000400a04004986 */ /* 0x0003e2000c101514 */
[----:B------:R-:W-:-:S03]  /*125b0*/  FMUL R6, R251, UR11 ;  /* 0x0000000bfb067c20 */ /* 0x000fc60008400000 */
[----:B------:R2:W-:Y:S01]  /*125c0*/  @P2 STG.E.U16 desc[UR20][R4.64+0x42], R11 ;  /* 0x0000420b04002986 */ /* 0x0005e2000c101514 */
[C---:B------:R-:W-:Y:S02]  /*125d0*/  ISETP.GT.AND P2, PT, R0.reuse, 0x28, P0 ;  /* 0x000000280000780c */ /* 0x040fe40000744270 */
[----:B------:R-:W-:Y:S02]  /*125e0*/  ISETP.GT.AND P4, PT, R0, 0x28, P1 ;  /* 0x000000280000780c */ /* 0x000fe40000f84270 */
[----:B------:R-:W-:-:S04]  /*125f0*/  F2FP.F16.F32.PACK_AB R6, RZ, R6 ;  /* 0x00000006ff06723e */ /* 0x000fc800000000ff */
[----:B------:R-:W-:Y:S01]  /*12600*/  PRMT R13, R6, 0x7610, R13 ;  /* 0x00007610060d7816 */ /* 0x000fe2000000000d */
[----:B------:R-:W-:Y:S01]  /*12610*/  @P3 STG.E.U16 desc[UR20][R2.64+0x52], R15 ;  /* 0x0000520f02003986 */ /* 0x000fe2000c101514 */
[----:B------:R-:W-:-:S03]  /*12620*/  ISETP.GT.AND P3, PT, R0, 0x30, P0 ;  /* 0x000000300000780c */ /* 0x000fc60000764270 */
[----:B------:R3:W-:Y:S01]  /*12630*/  @P2 STG.E.U16 desc[UR20][R2.64+0x50], R13 ;  /* 0x0000500d02002986 */ /* 0x0007e2000c101514 */
[----:B------:R-:W-:Y:S01]  /*12640*/  ISETP.GT.AND P2, PT, R0, 0x29, P1 ;  /* 0x000000290000780c */ /* 0x000fe20000f44270 */
[----:B------:R-:W-:Y:S02]  /*12650*/  FMUL R6, R248, UR11 ;  /* 0x0000000bf8067c20 */ /* 0x000fe40008400000 */
[----:B------:R4:W-:Y:S01]  /*12660*/  @P4 STG.E.U16 desc[UR20][R4.64+0x50], R17 ;  /* 0x0000501104004986 */ /* 0x0009e2000c101514 */
[----:B------:R-:W-:Y:S02]  /*12670*/  ISETP.GT.AND P4, PT, R0, 0x31, P0 ;  /* 0x000000310000780c */ /* 0x000fe40000784270 */
[----:B------:R-:W-:Y:S01]  /*12680*/  F2FP.F16.F32.PACK_AB R6, RZ, R6 ;  /* 0x00000006ff06723e */ /* 0x000fe200000000ff */
[----:B-1----:R-:W-:Y:S01]  /*12690*/  FMUL R10, R244, UR11 ;  /* 0x0000000bf40a7c20 */ /* 0x002fe20008400000 */
[----:B--2---:R-:W-:-:S05]  /*126a0*/  FMUL R11, R243, UR11 ;  /* 0x0000000bf30b7c20 */ /* 0x004fca0008400000 */
[----:B------:R-:W-:Y:S01]  /*126b0*/  @P2 STG.E.U16 desc[UR20][R4.64+0x52], R6 ;  /* 0x0000520604002986 */ /* 0x000fe2000c101514 */
[----:B------:R-:W-:-:S03]  /*126c0*/  ISETP.GT.AND P2, PT, R0, 0x31, P1 ;  /* 0x000000310000780c */ /* 0x000fc60000f44270 */
[----:B------:R-:W-:Y:S01]  /*126d0*/  @P3 STG.E.U16 desc[UR20][R2.64+0x60], R7 ;  /* 0x0000600702003986 */ /* 0x000fe2000c101514 */
[----:B------:R-:W-:-:S03]  /*126e0*/  ISETP.GT.AND P3, PT, R0, 0x38, P0 ;  /* 0x000000380000780c */ /* 0x000fc60000764270 */
[----:B------:R-:W-:Y:S01]  /*126f0*/  @P4 STG.E.U16 desc[UR20][R2.64+0x62], R8 ;  /* 0x0000620802004986 */ /* 0x000fe2000c101514 */
[C---:B------:R-:W-:Y:S02]  /*12700*/  ISETP.GT.AND P4, PT, R0.reuse, 0x39, P0 ;  /* 0x000000390000780c */ /* 0x040fe40000784270 */
[----:B------:R-:W-:Y:S02]  /*12710*/  F2FP.F16.F32.PACK_AB R10, RZ, R10 ;  /* 0x0000000aff0a723e */ /* 0x000fe400000000ff */
[----:B------:R-:W-:Y:S01]  /*12720*/  F2FP.F16.F32.PACK_AB R11, RZ, R11 ;  /* 0x0000000bff0b723e */ /* 0x000fe200000000ff */
[----:B------:R-:W-:Y:S01]  /*12730*/  @P5 STG.E.U16 desc[UR20][R4.64+0x60], R9 ;  /* 0x0000600904005986 */ /* 0x000fe2000c101514 */
[----:B------:R-:W-:-:S03]  /*12740*/  ISETP.GT.AND P5, PT, R0, 0x38, P1 ;  /* 0x000000380000780c */ /* 0x000fc60000fa4270 */
[----:B------:R-:W-:Y:S01]  /*12750*/  @P2 STG.E.U16 desc[UR20][R4.64+0x62], R10 ;  /* 0x0000620a04002986 */ /* 0x000fe2000c101514 */
[----:B------:R-:W-:Y:S01]  /*12760*/  ISETP.GT.AND P2, PT, R0, 0x39, P1 ;  /* 0x000000390000780c */ /* 0x000fe20000f44270 */
[----:B---3--:R-:W-:Y:S02]  /*12770*/  FMUL R13, R242, UR11 ;  /* 0x0000000bf20d7c20 */ /* 0x008fe40008400000 */
[----:B------:R-:W-:Y:S01]  /*12780*/  @P3 STG.E.U16 desc[UR20][R2.64+0x70], R11 ;  /* 0x0000700b02003986 */ /* 0x000fe2000c101514 */
[C---:B------:R-:W-:Y:S01]  /*12790*/  ISETP.GT.AND P3, PT, R0.reuse, 0x40, P0 ;  /* 0x000000400000780c */ /* 0x040fe20000764270 */
[----:B------:R-:W-:Y:S02]  /*127a0*/  FMUL R15, R241, UR11 ;  /* 0x0000000bf10f7c20 */ /* 0x000fe40008400000 */
[----:B------:R-:W-:Y:S01]  /*127b0*/  @P4 STG.E.U16 desc[UR20][R2.64+0x72], R12 ;  /* 0x0000720c02004986 */ /* 0x000fe2000c101514 */
[----:B------:R-:W-:Y:S02]  /*127c0*/  ISETP.GT.AND P4, PT, R0, 0x41, P0 ;  /* 0x000000410000780c */ /* 0x000fe40000784270 */
[----:B------:R-:W-:-:S02]  /*127d0*/  F2FP.F16.F32.PACK_AB R13, RZ, R13 ;  /* 0x0000000dff0d723e */ /* 0x000fc400000000ff */
[----:B------:R-:W-:-:S03]  /*127e0*/  F2FP.F16.F32.PACK_AB R15, RZ, R15 ;  /* 0x0000000fff0f723e */ /* 0x000fc600000000ff */
[----:B------:R-:W-:Y:S01]  /*127f0*/  @P5 STG.E.U16 desc[UR20][R4.64+0x70], R13 ;  /* 0x0000700d04005986 */ /* 0x000fe2000c101514 */
[----:B------:R-:W-:-:S03]  /*12800*/  ISETP.GT.AND P5, PT, R0, 0x40, P1 ;  /* 0x000000400000780c */ /* 0x000fc60000fa4270 */
[----:B------:R-:W-:Y:S01]  /*12810*/  @P2 STG.E.U16 desc[UR20][R4.64+0x72], R15 ;  /* 0x0000720f04002986 */ /* 0x000fe2000c101514 */
[----:B------:R-:W-:Y:S01]  /*12820*/  ISETP.GT.AND P2, PT, R0, 0x41, P1 ;  /* 0x000000410000780c */ /* 0x000fe20000f44270 */
[----:B----4-:R-:W-:Y:S02]  /*12830*/  FMUL R17, R240, UR11 ;  /* 0x0000000bf0117c20 */ /* 0x010fe40008400000 */
[----:B------:R-:W-:Y:S01]  /*12840*/  @P3 STG.E.U16 desc[UR20][R2.64+0x80], R16 ;  /* 0x0000801002003986 */ /* 0x000fe2000c101514 */
[----:B------:R-:W-:-:S03]  /*12850*/  ISETP.GT.AND P3, PT, R0, 0x48, P0 ;  /* 0x000000480000780c */ /* 0x000fc60000764270 */
[----:B------:R-:W-:Y:S01]  /*12860*/  @P4 STG.E.U16 desc[UR20][R2.64+0x82], R18 ;  /* 0x0000821202004986 */ /* 0x000fe2000c101514 */
[----:B------:R-:W-:Y:S02]  /*12870*/  ISETP.GT.AND P4, PT, R0, 0x49, P0 ;  /* 0x000000490000780c */ /* 0x000fe40000784270 */
[----:B------:R-:W-:-:S05]  /*12880*/  F2FP.F16.F32.PACK_AB R17, RZ, R17 ;  /* 0x00000011ff11723e */ /* 0x000fca00000000ff */
[----:B------:R-:W-:Y:S01]  /*12890*/  @P5 STG.E.U16 desc[UR20][R4.64+0x80], R17 ;  /* 0x0000801104005986 */ /* 0x000fe2000c101514 */
[----:B------:R-:W-:-:S03]  /*128a0*/  ISETP.GT.AND P5, PT, R0, 0x48, P1 ;  /* 0x000000480000780c */ /* 0x000fc60000fa4270 */
        /* <DEDUP_REMOVED lines=43> */
[C---:B------:R-:W-:Y:S02]  /*12b60*/  ISETP.GT.AND P3, PT, R0.reuse, 0x78, P0 ;  /* 0x000000780000780c */ /* 0x040fe40000764270 */
[C---:B------:R-:W-:Y:S01]  /*12b70*/  ISETP.GT.AND P0, PT, R0.reuse, 0x79, P0 ;  /* 0x000000790000780c */ /* 0x040fe20000704270 */
[----:B------:R-:W-:Y:S01]  /*12b80*/  @P4 STG.E.U16 desc[UR20][R2.64+0xe2], R233 ;  /* 0x0000e2e902004986 */ /* 0x000fe2000c101514 */
[C---:B------:R-:W-:Y:S02]  /*12b90*/  ISETP.GT.AND P4, PT, R0.reuse, 0x78, P1 ;  /* 0x000000780000780c */ /* 0x040fe40000f84270 */
[----:B------:R-:W-:Y:S01]  /*12ba0*/  ISETP.GT.AND P1, PT, R0, 0x79, P1 ;  /* 0x000000790000780c */ /* 0x000fe20000f24270 */
[----:B------:R-:W-:Y:S01]  /*12bb0*/  @P5 STG.E.U16 desc[UR20][R4.64+0xe0], R234 ;  /* 0x0000e0ea04005986 */ /* 0x000fe2000c101514 */
[----:B------:R-:W-:-:S03]  /*12bc0*/  USHF.L.U32 UR10, UR6, 0x1, URZ ;  /* 0x00000001060a7899 */ /* 0x000fc6000800063f */
[----:B------:R-:W-:Y:S04]  /*12bd0*/  @P2 STG.E.U16 desc[UR20][R4.64+0xe2], R235 ;  /* 0x0000e2eb04002986 */ /* 0x000fe8000c101514 */
[----:B------:R-:W-:Y:S04]  /*12be0*/  @P3 STG.E.U16 desc[UR20][R2.64+0xf0], R236 ;  /* 0x0000f0ec02003986 */ /* 0x000fe8000c101514 */
[----:B------:R-:W-:Y:S01]  /*12bf0*/  @P0 STG.E.U16 desc[UR20][R2.64+0xf2], R237 ;  /* 0x0000f2ed02000986 */ /* 0x000fe2000c101514 */
[----:B------:R-:W-:-:S03]  /*12c00*/  ISETP.GT.AND P0, PT, R14, 0x48, PT ;  /* 0x000000480e00780c */ /* 0x000fc60003f04270 */
[----:B------:R-:W-:Y:S01]  /*12c10*/  @P4 STG.E.U16 desc[UR20][R4.64+0xf0], R238 ;  /* 0x0000f0ee04004986 */ /* 0x000fe2000c101514 */
[----:B------:R-:W-:-:S03]  /*12c20*/  USHF.L.U64.HI UR6, UR6, 0x1, UR7 ;  /* 0x0000000106067899 */ /* 0x000fc60008010207 */
[----:B------:R1:W-:Y:S01]  /*12c30*/  @P1 STG.E.U16 desc[UR20][R4.64+0xf2], R239 ;  /* 0x0000f2ef04001986 */ /* 0x0003e2000c101514 */
[----:B------:R-:W-:Y:S02]  /*12c40*/  ISETP.GT.AND P1, PT, R14, 0x40, PT ;  /* 0x000000400e00780c */ /* 0x000fe40003f24270 */
[C---:B------:R-:W-:Y:S02]  /*12c50*/  ISETP.GT.AND P3, PT, R0.reuse, RZ, P0 ;  /* 0x000000ff0000720c */ /* 0x040fe40000764270 */
[C---:B------:R-:W-:Y:S02]  /*12c60*/  ISETP.GT.AND P5, PT, R0.reuse, RZ, P1 ;  /* 0x000000ff0000720c */ /* 0x040fe40000fa4270 */
[----:B------:R-:W-:Y:S02]  /*12c70*/  ISETP.GT.AND P4, PT, R0, 0x1, P1 ;  /* 0x000000010000780c */ /* 0x000fe40000f84270 */
[----:B-1----:R-:W-:Y:S02]  /*12c80*/  IADD3 R4, P6, R2, UR10, RZ ;  /* 0x0000000a02047c10 */ /* 0x002fe4000ffde0ff */
[----:B------:R-:W-:-:S02]  /*12c90*/  ISETP.GT.AND P2, PT, R0, 0x1, P0 ;  /* 0x000000010000780c */ /* 0x000fc40000744270 */
[----:B------:R-:W-:Y:S02]  /*12ca0*/  IADD3.X R5, R3, UR6, RZ, P6, !PT ;  /* 0x0000000603057c10 */ /* 0x000fe4000b7fe4ff */
[----:B------:R-:W-:Y:S02]  /*12cb0*/  IADD3 R10, P6, R4, UR9, RZ ;  /* 0x00000009040a7c10 */ /* 0x000fe4000ffde0ff */
[----:B------:R-:W-:Y:S02]  /*12cc0*/  F2FP.F16.F32.PACK_AB R152, RZ, R152 ;  /* 0x00000098ff98723e */ /* 0x000fe400000000ff */
[----:B------:R-:W-:Y:S02]  /*12cd0*/  F2FP.F16.F32.PACK_AB R153, RZ, R153 ;  /* 0x00000099ff99723e */ /* 0x000fe400000000ff */
[----:B------:R-:W-:Y:S02]  /*12ce0*/  F2FP.F16.F32.PACK_AB R154, RZ, R154 ;  /* 0x0000009aff9a723e */ /* 0x000fe400000000ff */
[----:B------:R-:W-:Y:S01]  /*12cf0*/  IADD3.X R11, R5, UR8, RZ, P6, !PT ;  /* 0x00000008050b7c10 */ /* 0x000fe2000b7fe4ff */
[----:B------:R-:W-:Y:S01]  /*12d00*/  FMUL R6, R156, UR11 ;  /* 0x0000000b9c067c20 */ /* 0x000fe20008400000 */
[----:B------:R-:W-:Y:S01]  /*12d10*/  F2FP.F16.F32.PACK_AB R155, RZ, R155 ;  /* 0x0000009bff9b723e */ /* 0x000fe200000000ff */
[----:B------:R-:W-:Y:S01]  /*12d20*/  @P5 STG.E.U16 desc[UR20][R4.64], R152 ;  /* 0x0000009804005986 */ /* 0x000fe2000c101514 */
[----:B------:R-:W-:-:S03]  /*12d30*/  FMUL R7, R157, UR11 ;  /* 0x0000000b9d077c20 */ /* 0x000fc60008400000 */
[----:B------:R-:W-:Y:S01]  /*12d40*/  @P4 STG.E.U16 desc[UR20][R4.64+0x2], R153 ;  /* 0x0000029904004986 */ /* 0x000fe2000c101514 */
[----:B------:R-:W-:-:S03]  /*12d50*/  ISETP.GT.AND P4, PT, R0, 0x9, P1 ;  /* 0x000000090000780c */ /* 0x000fc60000f84270 */
[----:B------:R-:W-:Y:S01]  /*12d60*/  @P3 STG.E.U16 desc[UR20][R10.64], R154 ;  /* 0x0000009a0a003986 */ /* 0x000fe2000c101514 */
[C---:B------:R-:W-:Y:S01]  /*12d70*/  ISETP.GT.AND P3, PT, R0.reuse, 0x8, P1 ;  /* 0x000000080000780c */ /* 0x040fe20000f64270 */
[----:B------:R-:W-:Y:S01]  /*12d80*/  IMAD.U32 R9, RZ, RZ, UR9 ;  /* 0x00000009ff097e24 */ /* 0x000fe2000f8e00ff */
[----:B------:R-:W-:Y:S01]  /*12d90*/  F2FP.F16.F32.PACK_AB R6, RZ, R6 ;  /* 0x00000006ff06723e */ /* 0x000fe200000000ff */
[----:B------:R1:W-:Y:S01]  /*12da0*/  @P2 STG.E.U16 desc[UR20][R10.64+0x2], R155 ;  /* 0x0000029b0a002986 */ /* 0x0003e2000c101514 */
[----:B------:R-:W-:Y:S01]  /*12db0*/  ISETP.GT.AND P2, PT, R0, 0x8, P0 ;  /* 0x000000080000780c */ /* 0x000fe20000744270 */
[----:B------:R-:W-:Y:S01]  /*12dc0*/  FMUL R8, R158, UR11 ;  /* 0x0000000b9e087c20 */ /* 0x000fe20008400000 */
[----:B------:R-:W-:-:S04]  /*12dd0*/  F2FP.F16.F32.PACK_AB R7, RZ, R7 ;  /* 0x00000007ff07723e */ /* 0x000fc800000000ff */
[----:B------:R-:W-:Y:S02]  /*12de0*/  F2FP.F16.F32.PACK_AB R8, RZ, R8 ;  /* 0x00000008ff08723e */ /* 0x000fe400000000ff */
[----:B-1----:R-:W-:Y:S01]  /*12df0*/  PRMT R10, R6, 0x7610, R10 ;  /* 0x00007610060a7816 */ /* 0x002fe2000000000a */
[----:B------:R-:W-:Y:S01]  /*12e00*/  IMAD.U32 R11, RZ, RZ, UR8 ;  /* 0x00000008ff0b7e24 */ /* 0x000fe2000f8e00ff */
[----:B------:R-:W-:Y:S02]  /*12e10*/  IADD3 R6, P5, P6, R9, UR10, R2 ;  /* 0x0000000a09067c10 */ /* 0x000fe4000febe002 */
[----:B------:R-:W-:Y:S02]  /*12e20*/  PRMT R9, R7, 0x7610, R9 ;  /* 0x0000761007097816 */ /* 0x000fe40000000009 */
[----:B------:R-:W-:Y:S01]  /*12e30*/  IADD3.X R7, R11, UR6, R3, P5, P6 ;  /* 0x000000060b077c10 */ /* 0x000fe2000afec403 */
[----:B------:R-:W-:Y:S01]  /*12e40*/  @P3 STG.E.U16 desc[UR20][R4.64+0x10], R10 ;  /* 0x0000100a04003986 */ /* 0x000fe2000c101514 */
[----:B------:R-:W-:-:S03]  /*12e50*/  ISETP.GT.AND P3, PT, R0, 0x9, P0 ;  /* 0x000000090000780c */ /* 0x000fc60000764270 */
[----:B------:R-:W-:Y:S01]  /*12e60*/  @P4 STG.E.U16 desc[UR20][R4.64+0x12], R9 ;  /* 0x0000120904004986 */ /* 0x000fe2000c101514 */
[C---:B------:R-:W-:Y:S01]  /*12e70*/  ISETP.GT.AND P4, PT, R0.reuse, 0x10, P1 ;  /* 0x000000100000780c */ /* 0x040fe20000f84270 */
[----:B------:R-:W-:Y:S01]  /*12e80*/  FMUL R159, R159, UR11 ;  /* 0x0000000b9f9f7c20 */ /* 0x000fe20008400000 */
[C---:B------:R-:W-:Y:S01]  /*12e90*/  ISETP.GT.AND P5, PT, R0.reuse, 0x11, P1 ;  /* 0x000000110000780c */ /* 0x040fe20000fa4270 */
[----:B------:R-:W-:Y:S01]  /*12ea0*/  @P2 STG.E.U16 desc[UR20][R6.64+0x10], R8 ;  /* 0x0000100806002986 */ /* 0x000fe2000c101514 */
[----:B------:R-:W-:Y:S01]  /*12eb0*/  ISETP.GT.AND P2, PT, R0, 0x10, P0 ;  /* 0x000000100000780c */ /* 0x000fe20000744270 */
[----:B------:R-:W-:Y:S01]  /*12ec0*/  FMUL R160, R160, UR11 ;  /* 0x0000000ba0a07c20 */ /* 0x000fe20008400000 */
[----:B------:R-:W-:Y:S01]  /*12ed0*/  FMUL R161, R161, UR11 ;  /* 0x0000000ba1a17c20 */ /* 0x000fe20008400000 */
[----:B------:R-:W-:Y:S01]  /*12ee0*/  FMUL R162, R162, UR11 ;  /* 0x0000000ba2a27c20 */ /* 0x000fe20008400000 */
[----:B------:R-:W-:Y:S02]  /*12ef0*/  F2FP.F16.F32.PACK_AB R159, RZ, R159 ;  /* 0x0000009fff9f723e */ /* 0x000fe400000000ff */
[----:B------:R-:W-:-:S02]  /*12f00*/  F2FP.F16.F32.PACK_AB R160, RZ, R160 ;  /* 0x000000a0ffa0723e */ /* 0x000fc400000000ff */
[----:B------:R-:W-:Y:S02]  /*12f10*/  F2FP.F16.F32.PACK_AB R161, RZ, R161 ;  /* 0x000000a1ffa1723e */ /* 0x000fe400000000ff */
[----:B------:R-:W-:Y:S01]  /*12f20*/  F2FP.F16.F32.PACK_AB R162, RZ, R162 ;  /* 0x000000a2ffa2723e */ /* 0x000fe200000000ff */
[----:B------:R-:W-:Y:S01]  /*12f30*/  @P3 STG.E.U16 desc[UR20][R6.64+0x12], R159 ;  /* 0x0000129f06003986 */ /* 0x000fe2000c101514 */
[----:B------:R-:W-:-:S03]  /*12f40*/  ISETP.GT.AND P3, PT, R0, 0x11, P0 ;  /* 0x000000110000780c */ /* 0x000fc60000764270 */
[----:B------:R-:W-:Y:S01]  /*12f50*/  @P4 STG.E.U16 desc[UR20][R4.64+0x20], R160 ;  /* 0x000020a004004986 */ /* 0x000fe2000c101514 */
[C---:B------:R-:W-:Y:S01]  /*12f60*/  ISETP.GT.AND P4, PT, R0.reuse, 0x18, P1 ;  /* 0x000000180000780c */ /* 0x040fe20000f84270 */
[----:B------:R-:W-:Y:S02]  /*12f70*/  FMUL R163, R163, UR11 ;  /* 0x0000000ba3a37c20 */ /* 0x000fe40008400000 */
[----:B------:R-:W-:Y:S01]  /*12f80*/  @P5 STG.E.U16 desc[UR20][R4.64+0x22], R161 ;  /* 0x000022a104005986 */ /* 0x000fe2000c101514 */
[----:B------:R-:W-:Y:S01]  /*12f90*/  ISETP.GT.AND P5, PT, R0, 0x19, P1 ;  /* 0x000000190000780c */ /* 0x000fe20000fa4270 */
[----:B------:R-:W-:Y:S02]  /*12fa0*/  FMUL R164, R164, UR11 ;  /* 0x0000000ba4a47c20 */ /* 0x000fe40008400000 */
[----:B------:R-:W-:Y:S01]  /*12fb0*/  @P2 STG.E.U16 desc[UR20][R6.64+0x20], R162 ;  /* 0x000020a206002986 */ /* 0x000fe2000c101514 */
[----:B------:R-:W-:Y:S01]  /*12fc0*/  ISETP.GT.AND P2, PT, R0, 0x18, P0 ;  /* 0x000000180000780c */ /* 0x000fe20000744270 */
[----:B------:R-:W-:Y:S01]  /*12fd0*/  FMUL R165, R165, UR11 ;  /* 0x0000000ba5a57c20 */ /* 0x000fe20008400000 */
[----:B------:R-:W-:Y:S01]  /*12fe0*/  FMUL R166, R166, UR11 ;  /* 0x0000000ba6a67c20 */ /* 0x000fe20008400000 */
[----:B------:R-:W-:-:S02]  /*12ff0*/  F2FP.F16.F32.PACK_AB R163, RZ, R163 ;  /* 0x000000a3ffa3723e */ /* 0x000fc400000000ff */
[----:B------:R-:W-:Y:S02]  /*13000*/  F2FP.F16.F32.PACK_AB R164, RZ, R164 ;  /* 0x000000a4ffa4723e */ /* 0x000fe400000000ff */
        /* <DEDUP_REMOVED lines=181> */
[C---:B------:R-:W-:Y:S02]  /*13b60*/  ISETP.GT.AND P4, PT, R0.reuse, 0x71, P0 ;  /* 0x000000710000780c */ /* 0x040fe40000784270 */
[----:B------:R-:W-:Y:S01]  /*13b70*/  ISETP.GT.AND P1, PT, R0, 0x79, P1 ;  /* 0x000000790000780c */ /* 0x000fe20000f24270 */
[----:B------:R-:W-:Y:S01]  /*13b80*/  @P5 STG.E.U16 desc[UR20][R4.64+0xe2], R209 ;  /* 0x0000e2d104005986 */ /* 0x000fe2000c101514 */
[----:B------:R-:W-:-:S03]  /*13b90*/  FMUL R211, R211, UR11 ;  /* 0x0000000bd3d37c20 */ /* 0x000fc60008400000 */
[----:B------:R-:W-:Y:S01]  /*13ba0*/  @P2 STG.E.U16 desc[UR20][R6.64+0xe0], R210 ;  /* 0x0000e0d206002986 */ /* 0x000fe2000c101514 */
[----:B------:R-:W-:Y:S01]  /*13bb0*/  ISETP.GT.AND P2, PT, R0, 0x78, P0 ;  /* 0x000000780000780c */ /* 0x000fe20000744270 */
[----:B------:R-:W-:Y:S01]  /*13bc0*/  FMUL R212, R212, UR11 ;  /* 0x0000000bd4d47c20 */ /* 0x000fe20008400000 */
[----:B------:R-:W-:Y:S01]  /*13bd0*/  FMUL R213, R213, UR11 ;  /* 0x0000000bd5d57c20 */ /* 0x000fe20008400000 */
[----:B------:R-:W-:Y:S02]  /*13be0*/  F2FP.F16.F32.PACK_AB R211, RZ, R211 ;  /* 0x000000d3ffd3723e */ /* 0x000fe400000000ff */
[----:B------:R-:W-:Y:S01]  /*13bf0*/  ISETP.GT.AND P0, PT, R0, 0x79, P0 ;  /* 0x000000790000780c */ /* 0x000fe20000704270 */
[----:B------:R-:W-:Y:S01]  /*13c00*/  FMUL R214, R214, UR11 ;  /* 0x0000000bd6d67c20 */ /* 0x000fe20008400000 */
[----:B------:R-:W-:Y:S02]  /*13c10*/  F2FP.F16.F32.PACK_AB R212, RZ, R212 ;  /* 0x000000d4ffd4723e */ /* 0x000fe400000000ff */
[----:B------:R-:W-:Y:S01]  /*13c20*/  F2FP.F16.F32.PACK_AB R213, RZ, R213 ;  /* 0x000000d5ffd5723e */ /* 0x000fe200000000ff */
[----:B------:R-:W-:Y:S01]  /*13c30*/  @P4 STG.E.U16 desc[UR20][R6.64+0xe2], R211 ;  /* 0x0000e2d306004986 */ /* 0x000fe2000c101514 */
[----:B------:R-:W-:Y:S01]  /*13c40*/  F2FP.F16.F32.PACK_AB R214, RZ, R214 ;  /* 0x000000d6ffd6723e */ /* 0x000fe200000000ff */
[----:B------:R-:W-:-:S02]  /*13c50*/  USHF.L.U32 UR7, UR14, 0x8, URZ ;  /* 0x000000080e077899 */ /* 0x000fc4000800063f */
[----:B------:R-:W-:Y:S04]  /*13c60*/  @P3 STG.E.U16 desc[UR20][R4.64+0xf0], R212 ;  /* 0x0000f0d404003986 */ /* 0x000fe8000c101514 */
[----:B------:R1:W-:Y:S01]  /*13c70*/  @P1 STG.E.U16 desc[UR20][R4.64+0xf2], R213 ;  /* 0x0000f2d504001986 */ /* 0x0003e2000c101514 */
[----:B------:R-:W-:Y:S01]  /*13c80*/  FMUL R215, R215, UR11 ;  /* 0x0000000bd7d77c20 */ /* 0x000fe20008400000 */
[----:B------:R-:W-:Y:S01]  /*13c90*/  USHF.L.U64.HI UR6, UR14, 0x8, UR15 ;  /* 0x000000080e067899 */ /* 0x000fe2000801020f */
[----:B-1----:R-:W-:Y:S01]  /*13ca0*/  @P2 MOV R4, R6 ;  /* 0x0000000600042202 */ /* 0x002fe20000000f00 */
[----:B------:R-:W-:Y:S02]  /*13cb0*/  @P2 IMAD.MOV.U32 R5, RZ, RZ, R7 ;  /* 0x000000ffff052224 */ /* 0x000fe400078e0007 */
[----:B------:R-:W-:-:S03]  /*13cc0*/  F2FP.F16.F32.PACK_AB R215, RZ, R215 ;  /* 0x000000d7ffd7723e */ /* 0x000fc600000000ff */
[----:B------:R1:W-:Y:S01]  /*13cd0*/  @P2 STG.E.U16 desc[UR20][R4.64+0xf0], R214 ;  /* 0x0000f0d604002986 */ /* 0x0003e2000c101514 */
[C---:B------:R-:W-:Y:S01]  /*13ce0*/  ISETP.GT.AND P3, PT, R14.reuse, 0x80, PT ;  /* 0x000000800e00780c */ /* 0x040fe20003f64270 */
[----:B------:R-:W-:Y:S01]  /*13cf0*/  IMAD.U32 R9, RZ, RZ, UR6 ;  /* 0x00000006ff097e24 */ /* 0x000fe2000f8e00ff */
[----:B------:R-:W-:Y:S01]  /*13d00*/  ISETP.GT.AND P1, PT, R14, 0x88, PT ;  /* 0x000000880e00780c */ /* 0x000fe20003f24270 */
[----:B-1----:R-:W-:Y:S01]  /*13d10*/  @P0 IMAD.MOV.U32 R5, RZ, RZ, R7 ;  /* 0x000000ffff050224 */ /* 0x002fe200078e0007 */
[----:B------:R-:W-:Y:S01]  /*13d20*/  MOV R7, UR7 ;  /* 0x0000000700077c02 */ /* 0x000fe20008000f00 */
[----:B------:R-:W-:-:S03]  /*13d30*/  @P0 IMAD.MOV.U32 R4, RZ, RZ, R6 ;  /* 0x000000ffff040224 */ /* 0x000fc600078e0006 */
[----:B------:R-:W-:Y:S02]  /*13d40*/  IADD3 R6, P5, P6, R2, UR9, R7 ;  /* 0x0000000902067c10 */ /* 0x000fe4000febe007 */
[----:B------:R1:W-:Y:S01]  /*13d50*/  @P0 STG.E.U16 desc[UR20][R4.64+0xf2], R215 ;  /* 0x0000f2d704000986 */ /* 0x0003e2000c101514 */
[C---:B------:R-:W-:Y:S02]  /*13d60*/  ISETP.GT.AND P0, PT, R0.reuse, RZ, P3 ;  /* 0x000000ff0000720c */ /* 0x040fe40001f04270 */
[----:B------:R-:W-:Y:S02]  /*13d70*/  ISETP.GT.AND P2, PT, R0, 0x1, P3 ;  /* 0x000000010000780c */ /* 0x000fe40001f44270 */
[----:B------:R-:W-:Y:S01]  /*13d80*/  IADD3.X R7, R3, UR8, R9, P5, P6 ;  /* 0x0000000803077c10 */ /* 0x000fe2000afec409 */
[----:B------:R-:W-:Y:S01]  /*13d90*/  FMUL R88, R88, UR11 ;  /* 0x0000000b58587c20 */ /* 0x000fe20008400000 */
[----:B------:R-:W-:Y:S01]  /*13da0*/  ISETP.GT.AND P5, PT, R0, RZ, P1 ;  /* 0x000000ff0000720c */ /* 0x000fe20000fa4270 */
[----:B------:R-:W-:Y:S01]  /*13db0*/  FMUL R89, R89, UR11 ;  /* 0x0000000b59597c20 */ /* 0x000fe20008400000 */
[----:B-1----:R-:W-:Y:S01]  /*13dc0*/  IADD3 R4, P4, R2, UR7, RZ ;  /* 0x0000000702047c10 */ /* 0x002fe2000ff9e0ff */
[----:B------:R-:W-:-:S03]  /*13dd0*/  FMUL R90, R90, UR11 ;  /* 0x0000000b5a5a7c20 */ /* 0x000fc60008400000 */
[----:B------:R-:W-:Y:S02]  /*13de0*/  IADD3.X R5, R3, UR6, RZ, P4, !PT ;  /* 0x0000000603057c10 */ /* 0x000fe4000a7fe4ff */
[----:B------:R-:W-:Y:S02]  /*13df0*/  IADD3 R8, P4, R4, UR9, RZ ;  /* 0x0000000904087c10 */ /* 0x000fe4000ff9e0ff */
[----:B------:R-:W-:Y:S02]  /*13e00*/  F2FP.F16.F32.PACK_AB R88, RZ, R88 ;  /* 0x00000058ff58723e */ /* 0x000fe400000000ff */
[----:B------:R-:W-:Y:S02]  /*13e10*/  F2FP.F16.F32.PACK_AB R89, RZ, R89 ;  /* 0x00000059ff59723e */ /* 0x000fe400000000ff */
[----:B------:R-:W-:Y:S02]  /*13e20*/  F2FP.F16.F32.PACK_AB R90, RZ, R90 ;  /* 0x0000005aff5a723e */ /* 0x000fe400000000ff */
[----:B------:R-:W-:Y:S01]  /*13e30*/  IADD3.X R9, R5, UR8, RZ, P4, !PT ;  /* 0x0000000805097c10 */ /* 0x000fe2000a7fe4ff */
[----:B------:R-:W-:Y:S01]  /*13e40*/  @P0 STG.E.U16 desc[UR20][R4.64], R88 ;  /* 0x0000005804000986 */ /* 0x000fe2000c101514 */
[----:B------:R-:W-:-:S02]  /*13e50*/  ISETP.GT.AND P0, PT, R0, 0x1, P1 ;  /* 0x000000010000780c */ /* 0x000fc40000f04270 */
[C---:B------:R-:W-:Y:S01]  /*13e60*/  ISETP.GT.AND P4, PT, R0.reuse, 0x9, P3 ;  /* 0x000000090000780c */ /* 0x040fe20001f84270 */
[----:B------:R-:W-:Y:S01]  /*13e70*/  @P2 STG.E.U16 desc[UR20][R4.64+0x2], R89 ;  /* 0x0000025904002986 */ /* 0x000fe2000c101514 */
[C---:B------:R-:W-:Y:S01]  /*13e80*/  ISETP.GT.AND P2, PT, R0.reuse, 0x8, P3 ;  /* 0x000000080000780c */ /* 0x040fe20001f44270 */
[----:B------:R-:W-:Y:S02]  /*13e90*/  FMUL R91, R91, UR11 ;  /* 0x0000000b5b5b7c20 */ /* 0x000fe40008400000 */
[----:B------:R-:W-:Y:S01]  /*13ea0*/  @P5 STG.E.U16 desc[UR20][R8.64], R90 ;  /* 0x0000005a08005986 */ /* 0x000fe2000c101514 */
[----:B------:R-:W-:Y:S01]  /*13eb0*/  ISETP.GT.AND P5, PT, R0, 0x8, P1 ;  /* 0x000000080000780c */ /* 0x000fe20000fa4270 */
[----:B------:R-:W-:Y:S01]  /*13ec0*/  FMUL R92, R92, UR11 ;  /* 0x0000000b5c5c7c20 */ /* 0x000fe20008400000 */
[----:B------:R-:W-:Y:S01]  /*13ed0*/  FMUL R93, R93, UR11 ;  /* 0x0000000b5d5d7c20 */ /* 0x000fe20008400000 */
[----:B------:R-:W-:Y:S01]  /*13ee0*/  FMUL R94, R94, UR11 ;  /* 0x0000000b5e5e7c20 */ /* 0x000fe20008400000 */
[----:B------:R-:W-:-:S02]  /*13ef0*/  F2FP.F16.F32.PACK_AB R91, RZ, R91 ;  /* 0x0000005bff5b723e */ /* 0x000fc400000000ff */
[----:B------:R-:W-:Y:S02]  /*13f00*/  F2FP.F16.F32.PACK_AB R92, RZ, R92 ;  /* 0x0000005cff5c723e */ /* 0x000fe400000000ff */
[----:B------:R-:W-:Y:S02]  /*13f10*/  F2FP.F16.F32.PACK_AB R93, RZ, R93 ;  /* 0x0000005dff5d723e */ /* 0x000fe400000000ff */
[----:B------:R-:W-:Y:S01]  /*13f20*/  F2FP.F16.F32.PACK_AB R94, RZ, R94 ;  /* 0x0000005eff5e723e */ /* 0x000fe200000000ff */
[----:B------:R1:W-:Y:S01]  /*13f30*/  @P0 STG.E.U16 desc[UR20][R8.64+0x2], R91 ;  /* 0x0000025b08000986 */ /* 0x0003e2000c101514 */
[----:B------:R-:W-:-:S03]  /*13f40*/  ISETP.GT.AND P0, PT, R0, 0x9, P1 ;  /* 0x000000090000780c */ /* 0x000fc60000f04270 */
[----:B------:R-:W-:Y:S01]  /*13f50*/  @P2 STG.E.U16 desc[UR20][R4.64+0x10], R92 ;  /* 0x0000105c04002986 */ /* 0x000fe2000c101514 */
[----:B------:R-:W-:-:S03]  /*13f60*/  ISETP.GT.AND P2, PT, R0, 0x10, P3 ;  /* 0x000000100000780c */ /* 0x000fc60001f44270 */
        /* <DEDUP_REMOVED lines=140> */
[----:B------:R-:W-:Y:S04]  /*14830*/  @P0 STG.E.U16 desc[UR20][R6.64+0x92], R127 ;  /* 0x0000927f06000986 */ /* 0x000fe8000c101514 */
[----:B------:R-:W-:Y:S01]  /*14840*/  @P2 STG.E.U16 desc[UR20][R4.64+0xa0], R128 ;  /* 0x0000a08004002986 */ /* 0x000fe2000c101514 */
[----:B------:R-:W-:-:S03]  /*14850*/  ISETP.GT.AND P2, PT, R0, 0x51, P1 ;  /* 0x000000510000780c */ /* 0x000fc60000f44270 */
[----:B------:R-:W-:Y:S01]  /*14860*/  @P4 STG.E.U16 desc[UR20][R4.64+0xa2], R129 ;  /* 0x0000a28104004986 */ /* 0x000fe2000c101514 */
[----:B------:R-:W-:-:S03]  /*14870*/  FMUL R131, R131, UR11 ;  /* 0x0000000b83837c20 */ /* 0x000fc60008400000 */
[----:B------:R-:W-:Y:S01]  /*14880*/  @P5 STG.E.U16 desc[UR20][R6.64+0xa0], R130 ;  /* 0x0000a08206005986 */ /* 0x000fe2000c101514 */
[----:B------:R-:W-:Y:S01]  /*14890*/  ISETP.GT.AND P5, PT, R0, 0x59, P3 ;  /* 0x000000590000780c */ /* 0x000fe20001fa4270 */
[----:B------:R-:W-:Y:S01]  /*148a0*/  FMUL R133, R133, UR11 ;  /* 0x0000000b85857c20 */ /* 0x000fe20008400000 */
[----:B------:R-:W-:-:S04]  /*148b0*/  F2FP.F16.F32.PACK_AB R131, RZ, R131 ;  /* 0x00000083ff83723e */ /* 0x000fc800000000ff */
[----:B------:R-:W-:Y:S01]  /*148c0*/  F2FP.F16.F32.PACK_AB R133, RZ, R133 ;  /* 0x00000085ff85723e */ /* 0x000fe200000000ff */
[----:B------:R-:W-:Y:S01]  /*148d0*/  @P2 STG.E.U16 desc[UR20][R6.64+0xa2], R131 ;  /* 0x0000a28306002986 */ /* 0x000fe2000c101514 */
[C---:B------:R-:W-:Y:S02]  /*148e0*/  ISETP.GT.AND P4, PT, R0.reuse, 0x58, P3 ;  /* 0x000000580000780c */ /* 0x040fe40001f84270 */
[----:B------:R-:W-:Y:S01]  /*148f0*/  ISETP.GT.AND P0, PT, R0, 0x58, P1 ;  /* 0x000000580000780c */ /* 0x000fe20000f04270 */
[----:B------:R-:W-:Y:S01]  /*14900*/  FMUL R132, R132, UR11 ;  /* 0x0000000b84847c20 */ /* 0x000fe20008400000 */
[C---:B------:R-:W-:Y:S01]  /*14910*/  ISETP.GT.AND P2, PT, R0.reuse, 0x59, P1 ;  /* 0x000000590000780c */ /* 0x040fe20000f44270 */
[----:B------:R-:W-:Y:S01]  /*14920*/  @P5 STG.E.U16 desc[UR20][R4.64+0xb2], R133 ;  /* 0x0000b28504005986 */ /* 0x000fe2000c101514 */
[----:B------:R-:W-:Y:S01]  /*14930*/  ISETP.GT.AND P5, PT, R0, 0x60, P3 ;  /* 0x000000600000780c */ /* 0x000fe20001fa4270 */
[----:B------:R-:W-:Y:S01]  /*14940*/  FMUL R134, R134, UR11 ;  /* 0x0000000b86867c20 */ /* 0x000fe20008400000 */
        /* <DEDUP_REMOVED lines=8> */
[----:B------:R-:W-:Y:S01]  /*149d0*/  @P4 STG.E.U16 desc[UR20][R4.64+0xb0], R132 ;  /* 0x0000b08404004986 */ /* 0x000fe2000c101514 */
[----:B------:R-:W-:-:S03]  /*149e0*/  F2FP.F16.F32.PACK_AB R137, RZ, R137 ;  /* 0x00000089ff89723e */ /* 0x000fc600000000ff */
[----:B------:R-:W-:Y:S01]  /*149f0*/  @P0 STG.E.U16 desc[UR20][R6.64+0xb0], R134 ;  /* 0x0000b08606000986 */ /* 0x000fe2000c101514 */
[----:B------:R-:W-:-:S03]  /*14a00*/  ISETP.GT.AND P4, PT, R0, 0x60, P1 ;  /* 0x000000600000780c */ /* 0x000fc60000f84270 */
[----:B------:R-:W-:Y:S01]  /*14a10*/  @P2 STG.E.U16 desc[UR20][R6.64+0xb2], R135 ;  /* 0x0000b28706002986 */ /* 0x000fe2000c101514 */
[----:B------:R-:W-:-:S03]  /*14a20*/  FMUL R138, R138, UR11 ;  /* 0x0000000b8a8a7c20 */ /* 0x000fc60008400000 */
[----:B------:R-:W-:Y:S01]  /*14a30*/  @P5 STG.E.U16 desc[UR20][R4.64+0xc0], R136 ;  /* 0x0000c08804005986 */ /* 0x000fe2000c101514 */
[----:B------:R-:W-:-:S03]  /*14a40*/  ISETP.GT.AND P5, PT, R0, 0x61, P1 ;  /* 0x000000610000780c */ /* 0x000fc60000fa4270 */
[----:B------:R-:W-:Y:S01]  /*14a50*/  @P6 STG.E.U16 desc[UR20][R4.64+0xc2], R137 ;  /* 0x0000c28904006986 */ /* 0x000fe2000c101514 */
[----:B------:R-:W-:Y:S01]  /*14a60*/  ISETP.GT.AND P6, PT, R0, 0x68, P3 ;  /* 0x000000680000780c */ /* 0x000fe20001fc4270 */
[----:B------:R-:W-:Y:S01]  /*14a70*/  FMUL R139, R139, UR11 ;  /* 0x0000000b8b8b7c20 */ /* 0x000fe20008400000 */
[----:B------:R-:W-:Y:S01]  /*14a80*/  FMUL R140, R140, UR11 ;  /* 0x0000000b8c8c7c20 */ /* 0x000fe20008400000 */
[----:B------:R-:W-:-:S03]  /*14a90*/  F2FP.F16.F32.PACK_AB R138, RZ, R138 ;  /* 0x0000008aff8a723e */ /* 0x000fc600000000ff */
        /* <DEDUP_REMOVED lines=11> */
[----:B------:R-:W-:-:S03]  /*14b50*/  F2FP.F16.F32.PACK_AB R141, RZ, R141 ;  /* 0x0000008dff8d723e */ /* 0x000fc600000000ff */
[----:B------:R-:W-:Y:S02]  /*14b60*/  F2FP.F16.F32.PACK_AB R142, RZ, R142 ;  /* 0x0000008eff8e723e */ /* 0x000fe400000000ff */
[----:B------:R-:W-:Y:S01]  /*14b70*/  F2FP.F16.F32.PACK_AB R143, RZ, R143 ;  /* 0x0000008fff8f723e */ /* 0x000fe200000000ff */
[----:B------:R-:W-:Y:S04]  /*14b80*/  @P4 STG.E.U16 desc[UR20][R4.64+0xd2], R141 ;  /* 0x0000d28d04004986 */ /* 0x000fe8000c101514 */
[----:B------:R-:W-:Y:S01]  /*14b90*/  @P5 STG.E.U16 desc[UR20][R6.64+0xd0], R142 ;  /* 0x0000d08e06005986 */ /* 0x000fe2000c101514 */
[----:B------:R-:W-:-:S03]  /*14ba0*/  ISETP.GT.AND P5, PT, R0, 0x70, P3 ;  /* 0x000000700000780c */ /* 0x000fc60001fa4270 */
[----:B------:R-:W-:Y:S01]  /*14bb0*/  @P6 STG.E.U16 desc[UR20][R6.64+0xd2], R143 ;  /* 0x0000d28f06006986 */ /* 0x000fe2000c101514 */
[----:B------:R-:W-:Y:S01]  /*14bc0*/  ISETP.GT.AND P6, PT, R0, 0x71, P3 ;  /* 0x000000710000780c */ /* 0x000fe20001fc4270 */
[----:B------:R-:W-:Y:S01]  /*14bd0*/  FMUL R144, R144, UR11 ;  /* 0x0000000b90907c20 */ /* 0x000fe20008400000 */
[----:B------:R-:W-:Y:S01]  /*14be0*/  FMUL R145, R145, UR11 ;  /* 0x0000000b91917c20 */ /* 0x000fe20008400000 */
[----:B------:R-:W-:-:S03]  /*14bf0*/  ISETP.GT.AND P4, PT, R0, 0x70, P1 ;  /* 0x000000700000780c */ /* 0x000fc60000f84270 */
[----:B------:R-:W-:Y:S02]  /*14c00*/  F2FP.F16.F32.PACK_AB R144, RZ, R144 ;  /* 0x00000090ff90723e */ /* 0x000fe400000000ff */
[----:B------:R-:W-:Y:S01]  /*14c10*/  F2FP.F16.F32.PACK_AB R145, RZ, R145 ;  /* 0x00000091ff91723e */ /* 0x000fe200000000ff */
[----:B------:R-:W-:Y:S02]  /*14c20*/  FMUL R146, R146, UR11 ;  /* 0x0000000b92927c20 */ /* 0x000fe40008400000 */
[----:B------:R-:W-:Y:S01]  /*14c30*/  @P5 STG.E.U16 desc[UR20][R4.64+0xe0], R144 ;  /* 0x0000e09004005986 */ /* 0x000fe2000c101514 */
[----:B------:R-:W-:-:S03]  /*14c40*/  ISETP.GT.AND P5, PT, R0, 0x71, P1 ;  /* 0x000000710000780c */ /* 0x000fc60000fa4270 */
[----:B------:R-:W-:Y:S01]  /*14c50*/  @P6 STG.E.U16 desc[UR20][R4.64+0xe2], R145 ;  /* 0x0000e29104006986 */ /* 0x000fe2000c101514 */
[C---:B------:R-:W-:Y:S02]  /*14c60*/  ISETP.GT.AND P6, PT, R0.reuse, 0x78, P3 ;  /* 0x000000780000780c */ /* 0x040fe40001fc4270 */
[----:B------:R-:W-:Y:S01]  /*14c70*/  ISETP.GT.AND P3, PT, R0, 0x79, P3 ;  /* 0x000000790000780c */ /* 0x000fe20001f64270 */
[----:B------:R-:W-:Y:S01]  /*14c80*/  FMUL R147, R147, UR11 ;  /* 0x0000000b93937c20 */ /* 0x000fe20008400000 */
[----:B------:R-:W-:Y:S01]  /*14c90*/  F2FP.F16.F32.PACK_AB R146, RZ, R146 ;  /* 0x00000092ff92723e */ /* 0x000fe200000000ff */
[----:B------:R-:W-:Y:S01]  /*14ca0*/  FMUL R149, R149, UR11 ;  /* 0x0000000b95957c20 */ /* 0x000fe20008400000 */
[----:B------:R-:W-:Y:S02]  /*14cb0*/  FMUL R148, R148, UR11 ;  /* 0x0000000b94947c20 */ /* 0x000fe40008400000 */
[----:B------:R-:W-:Y:S01]  /*14cc0*/  F2FP.F16.F32.PACK_AB R147, RZ, R147 ;  /* 0x00000093ff93723e */ /* 0x000fe200000000ff */
[----:B------:R-:W-:Y:S01]  /*14cd0*/  @P4 STG.E.U16 desc[UR20][R6.64+0xe0], R146 ;  /* 0x0000e09206004986 */ /* 0x000fe2000c101514 */
[----:B------:R-:W-:-:S02]  /*14ce0*/  ISETP.GT.AND P4, PT, R0, 0x78, P1 ;  /* 0x000000780000780c */ /* 0x000fc40000f84270 */
[----:B------:R-:W-:Y:S02]  /*14cf0*/  F2FP.F16.F32.PACK_AB R149, RZ, R149 ;  /* 0x00000095ff95723e */ /* 0x000fe400000000ff */
[----:B------:R-:W-:Y:S01]  /*14d00*/  ISETP.GT.AND P2, PT, R14, 0xc0, PT ;  /* 0x000000c00e00780c */ /* 0x000fe20003f44270 */
[----:B------:R-:W-:Y:S01]  /*14d10*/  @P5 STG.E.U16 desc[UR20][R6.64+0xe2], R147 ;  /* 0x0000e29306005986 */ /* 0x000fe2000c101514 */
[C---:B------:R-:W-:Y:S01]  /*14d20*/  ISETP.GT.AND P1, PT, R0.reuse, 0x79, P1 ;  /* 0x000000790000780c */ /* 0x040fe20000f24270 */
[----:B-1----:R-:W-:Y:S01]  /*14d30*/  IMAD.U32 R9, RZ, RZ, UR14 ;  /* 0x0000000eff097e24 */ /* 0x002fe2000f8e00ff */
[----:B------:R-:W-:Y:S01]  /*14d40*/  F2FP.F16.F32.PACK_AB R148, RZ, R148 ;  /* 0x00000094ff94723e */ /* 0x000fe200000000ff */
[----:B------:R-:W-:Y:S01]  /*14d50*/  @P3 STG.E.U16 desc[UR20][R4.64+0xf2], R149 ;  /* 0x0000f29504003986 */ /* 0x000fe2000c101514 */
[----:B------:R-:W-:Y:S01]  /*14d60*/  ISETP.GT.AND P3, PT, R0, RZ, P2 ;  /* 0x000000ff0000720c */ /* 0x000fe20001764270 */
[----:B------:R-:W-:Y:S01]  /*14d70*/  FMUL R150, R150, UR11 ;  /* 0x0000000b96967c20 */ /* 0x000fe20008400000 */
[----:B------:R-:W-:Y:S01]  /*14d80*/  FMUL R151, R151, UR11 ;  /* 0x0000000b97977c20 */ /* 0x000fe20008400000 */
[----:B------:R-:W-:Y:S01]  /*14d90*/  UIMAD UR6, UR15, 0x180, URZ ;  /* 0x000001800f0678a4 */ /* 0x000fe2000f8e023f */
[----:B------:R-:W-:Y:S01]  /*14da0*/  FMUL R24, R24, UR11 ;  /* 0x0000000b18187c20 */ /* 0x000fe20008400000 */
[----:B------:R-:W-:Y:S01]  /*14db0*/  IMAD.WIDE.U32 R2, R9, 0x180, R2 ;  /* 0x0000018009027825 */ /* 0x000fe200078e0002 */
[----:B------:R1:W-:Y:S01]  /*14dc0*/  @P6 STG.E.U16 desc[UR20][R4.64+0xf0], R148 ;  /* 0x0000f09404006986 */ /* 0x0003e2000c101514 */
[----:B------:R-:W-:-:S02]  /*14dd0*/  F2FP.F16.F32.PACK_AB R150, RZ, R150 ;  /* 0x00000096ff96723e */ /* 0x000fc400000000ff */
[----:B------:R-:W-:Y:S01]  /*14de0*/  F2FP.F16.F32.PACK_AB R151, RZ, R151 ;  /* 0x00000097ff97723e */ /* 0x000fe200000000ff */
[----:B------:R-:W-:Y:S01]  /*14df0*/  VIADD R3, R3, UR6 ;  /* 0x0000000603037c36 */ /* 0x000fe20008000000 */
[----:B------:R-:W-:Y:S02]  /*14e00*/  ISETP.GT.AND P5, PT, R0, 0x1, P2 ;  /* 0x000000010000780c */ /* 0x000fe400017a4270 */
[----:B------:R-:W-:Y:S01]  /*14e10*/  F2FP.F16.F32.PACK_AB R24, RZ, R24 ;  /* 0x00000018ff18723e */ /* 0x000fe200000000ff */
[----:B------:R-:W-:Y:S01]  /*14e20*/  FMUL R25, R25, UR11 ;  /* 0x0000000b19197c20 */ /* 0x000fe20008400000 */
[----:B-1----:R-:W-:Y:S01]  /*14e30*/  @P4 IMAD.MOV.U32 R4, RZ, RZ, R6 ;  /* 0x000000ffff044224 */ /* 0x002fe200078e0006 */
[----:B------:R-:W-:Y:S02]  /*14e40*/  @P4 MOV R5, R7 ;  /* 0x0000000700054202 */ /* 0x000fe40000000f00 */
[----:B------:R-:W-:-:S03]  /*14e50*/  ISETP.GT.AND P0, PT, R14, 0xc8, PT ;  /* 0x000000c80e00780c */ /* 0x000fc60003f04270 */
[----:B------:R1:W-:Y:S01]  /*14e60*/  @P4 STG.E.U16 desc[UR20][R4.64+0xf0], R150 ;  /* 0x0000f09604004986 */ /* 0x0003e2000c101514 */
[----:B------:R-:W-:-:S03]  /*14e70*/  F2FP.F16.F32.PACK_AB R25, RZ, R25 ;  /* 0x00000019ff19723e */ /* 0x000fc600000000ff */
[----:B------:R2:W-:Y:S04]  /*14e80*/  @P1 STG.E.U16 desc[UR20][R6.64+0xf2], R151 ;  /* 0x0000f29706001986 */ /* 0x0005e8000c101514 */
[----:B------:R-:W-:Y:S01]  /*14e90*/  @P3 STG.E.U16 desc[UR20][R2.64], R24 ;  /* 0x0000001802003986 */ /* 0x000fe2000c101514 */
[----:B------:R-:W-:Y:S01]  /*14ea0*/  ISETP.GT.AND P3, PT, R0, RZ, P0 ;  /* 0x000000ff0000720c */ /* 0x000fe20000764270 */
[----:B------:R-:W-:Y:S01]  /*14eb0*/  FMUL R26, R26, UR11 ;  /* 0x0000000b1a1a7c20 */ /* 0x000fe20008400000 */
[----:B-1----:R-:W-:Y:S01]  /*14ec0*/  IADD3 R4, P1, R2, UR9, RZ ;  /* 0x0000000902047c10 */ /* 0x002fe2000ff3e0ff */
[----:B------:R-:W-:Y:S01]  /*14ed0*/  @P5 STG.E.U16 desc[UR20][R2.64+0x2], R25 ;  /* 0x0000021902005986 */ /* 0x000fe2000c101514 */
[C---:B------:R-:W-:Y:S02]  /*14ee0*/  ISETP.GT.AND P6, PT, R0.reuse, 0x1, P0 ;  /* 0x000000010000780c */ /* 0x040fe400007c4270 */
[----:B------:R-:W-:Y:S01]  /*14ef0*/  ISETP.GT.AND P5, PT, R0, 0x8, P2 ;  /* 0x000000080000780c */ /* 0x000fe200017a4270 */
[----:B------:R-:W-:Y:S01]  /*14f00*/  FMUL R27, R27, UR11 ;  /* 0x0000000b1b1b7c20 */ /* 0x000fe20008400000 */
[----:B------:R-:W-:-:S02]  /*14f10*/  F2FP.F16.F32.PACK_AB R26, RZ, R26 ;  /* 0x0000001aff1a723e */ /* 0x000fc400000000ff */
[----:B------:R-:W-:Y:S02]  /*14f20*/  IADD3.X R5, R3, UR8, RZ, P1, !PT ;  /* 0x0000000803057c10 */ /* 0x000fe40008ffe4ff */
[----:B------:R-:W-:Y:S01]  /*14f30*/  ISETP.GT.AND P4, PT, R0, 0x9, P2 ;  /* 0x000000090000780c */ /* 0x000fe20001784270 */
[----:B------:R-:W-:Y:S01]  /*14f40*/  FMUL R28, R28, UR11 ;  /* 0x0000000b1c1c7c20 */ /* 0x000fe20008400000 */
[----:B------:R-:W-:Y:S01]  /*14f50*/  FMUL R29, R29, UR11 ;  /* 0x0000000b1d1d7c20 */ /* 0x000fe20008400000 */
[----:B------:R-:W-:Y:S01]  /*14f60*/  @P3 STG.E.U16 desc[UR20][R4.64], R26 ;  /* 0x0000001a04003986 */ /* 0x000fe2000c101514 */
[----:B------:R-:W-:Y:S02]  /*14f70*/  F2FP.F16.F32.PACK_AB R27, RZ, R27 ;  /* 0x0000001bff1b723e */ /* 0x000fe400000000ff */
[----:B------:R-:W-:Y:S02]  /*14f80*/  ISETP.GT.AND P3, PT, R0, 0x8, P0 ;  /* 0x000000080000780c */ /* 0x000fe40000764270 */
[----:B------:R-:W-:Y:S01]  /*14f90*/  F2FP.F16.F32.PACK_AB R28, RZ, R28 ;  /* 0x0000001cff1c723e */ /* 0x000fe200000000ff */
[----:B------:R-:W-:Y:S01]  /*14fa0*/  FMUL R30, R30, UR11 ;  /* 0x0000000b1e1e7c20 */ /* 0x000fe20008400000 */
[----:B------:R-:W-:Y:S01]  /*14fb0*/  F2FP.F16.F32.PACK_AB R29, RZ, R29 ;  /* 0x0000001dff1d723e */ /* 0x000fe200000000ff */
[----:B------:R-:W-:Y:S01]  /*14fc0*/  @P6 STG.E.U16 desc[UR20][R4.64+0x2], R27 ;  /* 0x0000021b04006986 */ /* 0x000fe2000c101514 */
[----:B------:R-:W-:-:S03]  /*14fd0*/  ISETP.GT.AND P6, PT, R0, 0x9, P0 ;  /* 0x000000090000780c */ /* 0x000fc600007c4270 */
[----:B------:R-:W-:Y:S01]  /*14fe0*/  @P5 STG.E.U16 desc[UR20][R2.64+0x10], R28 ;  /* 0x0000101c02005986 */ /* 0x000fe2000c101514 */
[C---:B------:R-:W-:Y:S01]  /*14ff0*/  ISETP.GT.AND P5, PT, R0.reuse, 0x10, P2 ;  /* 0x000000100000780c */ /* 0x040fe200017a4270 */
[----:B------:R-:W-:Y:S01]  /*15000*/  FMUL R31, R31, UR11 ;  /* 0x0000000b1f1f7c20 */ /* 0x000fe20008400000 */
[----:B------:R-:W-:Y:S01]  /*15010*/  F2FP.F16.F32.PACK_AB R30, RZ, R30 ;  /* 0x0000001eff1e723e */ /* 0x000fe200000000ff */
[----:B------:R-:W-:Y:S01]  /*15020*/  @P4 STG.E.U16 desc[UR20][R2.64+0x12], R29 ;  /* 0x0000121d02004986 */ /* 0x000fe2000c101514 */
[----:B------:R-:W-:Y:S01]  /*15030*/  ISETP.GT.AND P4, PT, R0, 0x11, P2 ;  /* 0x000000110000780c */ /* 0x000fe20001784270 */
[----:B------:R-:W-:Y:S01]  /*15040*/  FMUL R32, R32, UR11 ;  /* 0x0000000b20207c20 */ /* 0x000fe20008400000 */
[----:B------:R-:W-:Y:S01]  /*15050*/  FMUL R33, R33, UR11 ;  /* 0x0000000b21217c20 */ /* 0x000fe20008400000 */
[----:B------:R-:W-:Y:S01]  /*15060*/  @P3 STG.E.U16 desc[UR20][R4.64+0x10], R30 ;  /* 0x0000101e04003986 */ /* 0x000fe2000c101514 */
[----:B------:R-:W-:Y:S02]  /*15070*/  F2FP.F16.F32.PACK_AB R31, RZ, R31 ;  /* 0x0000001fff1f723e */ /* 0x000fe400000000ff */
[----:B------:R-:W-:-:S02]  /*15080*/  ISETP.GT.AND P3, PT, R0, 0x10, P0 ;  /* 0x000000100000780c */ /* 0x000fc40000764270 */
[----:B------:R-:W-:Y:S01]  /*15090*/  F2FP.F16.F32.PACK_AB R32, RZ, R32 ;  /* 0x00000020ff20723e */ /* 0x000fe200000000ff */
[----:B------:R-:W-:Y:S01]  /*150a0*/  FMUL R34, R34, UR11 ;  /* 0x0000000b22227c20 */ /* 0x000fe20008400000 */
[----:B------:R-:W-:Y:S01]  /*150b0*/  F2FP.F16.F32.PACK_AB R33, RZ, R33 ;  /* 0x00000021ff21723e */ /* 0x000fe200000000ff */
[----:B------:R-:W-:Y:S01]  /*150c0*/  @P6 STG.E.U16 desc[UR20][R4.64+0x12], R31 ;  /* 0x0000121f04006986 */ /* 0x000fe2000c101514 */
[----:B------:R-:W-:-:S03]  /*150d0*/  ISETP.GT.AND P6, PT, R0, 0x11, P0 ;  /* 0x000000110000780c */ /* 0x000fc600007c4270 */
[----:B------:R-:W-:Y:S01]  /*150e0*/  @P5 STG.E.U16 desc[UR20][R2.64+0x20], R32 ;  /* 0x0000202002005986 */ /* 0x000fe2000c101514 */
[----:B------:R-:W-:-:S03]  /*150f0*/  F2FP.F16.F32.PACK_AB R34, RZ, R34 ;  /* 0x00000022ff22723e */ /* 0x000fc600000000ff */
[----:B------:R-:W-:Y:S01]  /*15100*/  @P4 STG.E.U16 desc[UR20][R2.64+0x22], R33 ;  /* 0x0000222102004986 */ /* 0x000fe2000c101514 */
[C---:B------:R-:W-:Y:S01]  /*15110*/  ISETP.GT.AND P4, PT, R0.reuse, 0x18, P2 ;  /* 0x000000180000780c */ /* 0x040fe20001784270 */
[----:B------:R-:W-:Y:S01]  /*15120*/  FMUL R35, R35, UR11 ;  /* 0x0000000b23237c20 */ /* 0x000fe20008400000 */
[----:B------:R-:W-:Y:S01]  /*15130*/  ISETP.GT.AND P5, PT, R0, 0x19, P2 ;  /* 0x000000190000780c */ /* 0x000fe200017a4270 */
[----:B------:R-:W-:Y:S01]  /*15140*/  FMUL R36, R36, UR11 ;  /* 0x0000000b24247c20 */ /* 0x000fe20008400000 */
[----:B------:R-:W-:Y:S01]  /*15150*/  FMUL R37, R37, UR11 ;  /* 0x0000000b25257c20 */ /* 0x000fe20008400000 */
[----:B------:R-:W-:Y:S01]  /*15160*/  @P3 STG.E.U16 desc[UR20][R4.64+0x20], R34 ;  /* 0x0000202204003986 */ /* 0x000fe2000c101514 */
[----:B------:R-:W-:Y:S02]  /*15170*/  ISETP.GT.AND P3, PT, R0, 0x18, P0 ;  /* 0x000000180000780c */ /* 0x000fe40000764270 */
[----:B------:R-:W-:Y:S01]  /*15180*/  F2FP.F16.F32.PACK_AB R35, RZ, R35 ;  /* 0x00000023ff23723e */ /* 0x000fe200000000ff */
[----:B------:R-:W-:Y:S01]  /*15190*/  FMUL R38, R38, UR11 ;  /* 0x0000000b26267c20 */ /* 0x000fe20008400000 */
[----:B------:R-:W-:-:S02]  /*151a0*/  F2FP.F16.F32.PACK_AB R36, RZ, R36 ;  /* 0x00000024ff24723e */ /* 0x000fc400000000ff */
[----:B------:R-:W-:Y:S01]  /*151b0*/  F2FP.F16.F32.PACK_AB R37, RZ, R37 ;  /* 0x00000025ff25723e */ /* 0x000fe200000000ff */
[----:B------:R-:W-:Y:S01]  /*151c0*/  @P6 STG.E.U16 desc[UR20][R4.64+0x22], R35 ;  /* 0x0000222304006986 */ /* 0x000fe2000c101514 */
[----:B------:R-:W-:-:S03]  /*151d0*/  F2FP.F16.F32.PACK_AB R38, RZ, R38 ;  /* 0x00000026ff26723e */ /* 0x000fc600000000ff */
[----:B------:R-:W-:Y:S01]  /*151e0*/  @P4 STG.E.U16 desc[UR20][R2.64+0x30], R36 ;  /* 0x0000302402004986 */ /* 0x000fe2000c101514 */
[C---:B------:R-:W-:Y:S02]  /*151f0*/  ISETP.GT.AND P4, PT, R0.reuse, 0x19, P0 ;  /* 0x000000190000780c */ /* 0x040fe40000784270 */
[C---:B------:R-:W-:Y:S01]  /*15200*/  ISETP.GT.AND P6, PT, R0.reuse, 0x20, P2 ;  /* 0x000000200000780c */ /* 0x040fe200017c4270 */
[----:B------:R-:W-:Y:S01]  /*15210*/  @P5 STG.E.U16 desc[UR20][R2.64+0x32], R37 ;  /* 0x0000322502005986 */ /* 0x000fe2000c101514 */
[----:B------:R-:W-:Y:S01]  /*15220*/  ISETP.GT.AND P5, PT, R0, 0x21, P2 ;  /* 0x000000210000780c */ /* 0x000fe200017a4270 */
[----:B------:R-:W-:Y:S01]  /*15230*/  FMUL R39, R39, UR11 ;  /* 0x0000000b27277c20 */ /* 0x000fe20008400000 */
[----:B------:R-:W-:Y:S01]  /*15240*/  FMUL R40, R40, UR11 ;  /* 0x0000000b28287c20 */ /* 0x000fe20008400000 */
[----:B------:R-:W-:Y:S01]  /*15250*/  FMUL R41, R41, UR11 ;  /* 0x0000000b29297c20 */ /* 0x000fe20008400000 */
[----:B------:R-:W-:Y:S01]  /*15260*/  @P3 STG.E.U16 desc[UR20][R4.64+0x30], R38 ;  /* 0x0000302604003986 */ /* 0x000fe2000c101514 */
[----:B------:R-:W-:Y:S01]  /*15270*/  ISETP.GT.AND P3, PT, R0, 0x20, P0 ;  /* 0x000000200000780c */ /* 0x000fe20000764270 */
[----:B------:R-:W-:Y:S01]  /*15280*/  FMUL R42, R42, UR11 ;  /* 0x0000000b2a2a7c20 */ /* 0x000fe20008400000 */
[----:B------:R-:W-:-:S02]  /*15290*/  F2FP.F16.F32.PACK_AB R39, RZ, R39 ;  /* 0x00000027ff27723e */ /* 0x000fc400000000ff */
[----:B------:R-:W-:Y:S02]  /*152a0*/  F2FP.F16.F32.PACK_AB R40, RZ, R40 ;  /* 0x00000028ff28723e */ /* 0x000fe400000000ff */
[----:B------:R-:W-:Y:S01]  /*152b0*/  F2FP.F16.F32.PACK_AB R41, RZ, R41 ;  /* 0x00000029ff29723e */ /* 0x000fe200000000ff */
[----:B------:R-:W-:Y:S01]  /*152c0*/  @P4 STG.E.U16 desc[UR20][R4.64+0x32], R39 ;  /* 0x0000322704004986 */ /* 0x000fe2000c101514 */
[----:B------:R-:W-:Y:S02]  /*152d0*/  F2FP.F16.F32.PACK_AB R42, RZ, R42 ;  /* 0x0000002aff2a723e */ /* 0x000fe400000000ff */
        /* <DEDUP_REMOVED lines=31> */
[----:B------:R-:W-:-:S03]  /*154d0*/  F2FP.F16.F32.PACK_AB R50, RZ, R50 ;  /* 0x00000032ff32723e */ /* 0x000fc600000000ff */
[----:B------:R-:W-:Y:S01]  /*154e0*/  @P6 STG.E.U16 desc[UR20][R2.64+0x60], R48 ;  /* 0x0000603002006986 */ /* 0x000fe2000c101514 */
[----:B--2---:R-:W-:-:S03]  /*154f0*/  IADD3.X R7, R3, UR8, RZ, P1, !PT ;  /* 0x0000000803077c10 */ /* 0x004fc60008ffe4ff */
[----:B------:R-:W-:Y:S01]  /*15500*/  @P5 STG.E.U16 desc[UR20][R2.64+0x62], R49 ;  /* 0x0000623102005986 */ /* 0x000fe2000c101514 */
[C---:B------:R-:W-:Y:S02]  /*15510*/  ISETP.GT.AND P5, PT, R0.reuse, 0x31, P0 ;  /* 0x000000310000780c */ /* 0x040fe400007a4270 */
[C---:B------:R-:W-:Y:S01]  /*15520*/  ISETP.GT.AND P1, PT, R0.reuse, 0x38, P0 ;  /* 0x000000380000780c */ /* 0x040fe20000724270 */
[----:B------:R1:W-:Y:S01]  /*15530*/  @P3 STG.E.U16 desc[UR20][R4.64+0x60], R50 ;  /* 0x0000603204003986 */ /* 0x0003e2000c101514 */
[C---:B------:R-:W-:Y:S02]  /*15540*/  ISETP.GT.AND P3, PT, R0.reuse, 0x39, P0 ;  /* 0x000000390000780c */ /* 0x040fe40000764270 */
[C---:B------:R-:W-:Y:S01]  /*15550*/  ISETP.GT.AND P6, PT, R0.reuse, 0x38, P2 ;  /* 0x000000380000780c */ /* 0x040fe200017c4270 */
[----:B------:R-:W-:Y:S01]  /*15560*/  FMUL R51, R51, UR11 ;  /* 0x0000000b33337c20 */ /* 0x000fe20008400000 */
[----:B------:R-:W-:Y:S01]  /*15570*/  ISETP.GT.AND P4, PT, R0, 0x39, P2 ;  /* 0x000000390000780c */ /* 0x000fe20001784270 */
[----:B------:R-:W-:Y:S01]  /*15580*/  FMUL R52, R52, UR11 ;  /* 0x0000000b34347c20 */ /* 0x000fe20008400000 */
[----:B------:R-:W-:Y:S01]  /*15590*/  FMUL R53, R53, UR11 ;  /* 0x0000000b35357c20 */ /* 0x000fe20008400000 */
[----:B------:R-:W-:Y:S01]  /*155a0*/  FMUL R54, R54, UR11 ;  /* 0x0000000b36367c20 */ /* 0x000fe20008400000 */
[----:B------:R-:W-:Y:S01]  /*155b0*/  FMUL R55, R55, UR11 ;  /* 0x0000000b37377c20 */ /* 0x000fe20008400000 */
[----:B------:R-:W-:Y:S01]  /*155c0*/  F2FP.F16.F32.PACK_AB R51, RZ, R51 ;  /* 0x00000033ff33723e */ /* 0x000fe200000000ff */
[----:B------:R-:W-:Y:S01]  /*155d0*/  @P5 IMAD.MOV.U32 R6, RZ, RZ, R4 ;  /* 0x000000ffff065224 */ /* 0x000fe200078e0004 */
[----:B------:R-:W-:Y:S01]  /*155e0*/  F2FP.F16.F32.PACK_AB R52, RZ, R52 ;  /* 0x00000034ff34723e */ /* 0x000fe200000000ff */
[C---:B-1----:R-:W-:Y:S01]  /*155f0*/  VIADD R4, R2.reuse, UR9 ;  /* 0x0000000902047c36 */ /* 0x042fe20008000000 */
[----:B------:R-:W-:Y:S01]  /*15600*/  F2FP.F16.F32.PACK_AB R53, RZ, R53 ;  /* 0x00000035ff35723e */ /* 0x000fe200000000ff */
[--C-:B------:R-:W-:Y:S01]  /*15610*/  @P1 IMAD.MOV.U32 R5, RZ, RZ, R7.reuse ;  /* 0x000000ffff051224 */ /* 0x100fe200078e0007 */
[----:B------:R-:W-:Y:S01]  /*15620*/  F2FP.F16.F32.PACK_AB R54, RZ, R54 ;  /* 0x00000036ff36723e */ /* 0x000fe200000000ff */
[----:B------:R-:W-:Y:S01]  /*15630*/  @P3 IMAD.MOV.U32 R9, RZ, RZ, R7 ;  /* 0x000000ffff093224 */ /* 0x000fe200078e0007 */
[----:B------:R-:W-:Y:S01]  /*15640*/  F2FP.F16.F32.PACK_AB R55, RZ, R55 ;  /* 0x00000037ff37723e */ /* 0x000fe200000000ff */
[----:B------:R-:W-:Y:S01]  /*15650*/  @P5 STG.E.U16 desc[UR20][R6.64+0x62], R51 ;  /* 0x0000623306005986 */ /* 0x000fe2000c101514 */
[----:B------:R-:W-:-:S03]  /*15660*/  IADD3 R8, R2, UR9, RZ ;  /* 0x0000000902087c10 */ /* 0x000fc6000fffe0ff */
[----:B------:R-:W-:Y:S04]  /*15670*/  @P6 STG.E.U16 desc[UR20][R2.64+0x70], R52 ;  /* 0x0000703402006986 */ /* 0x000fe8000c101514 */
[----:B------:R-:W-:Y:S04]  /*15680*/  @P4 STG.E.U16 desc[UR20][R2.64+0x72], R53 ;  /* 0x0000723502004986 */ /* 0x000fe8000c101514 */
[----:B------:R-:W-:Y:S01]  /*15690*/  @P1 STG.E.U16 desc[UR20][R4.64+0x70], R54 ;  /* 0x0000703604001986 */ /* 0x000fe2000c101514 */
[----:B------:R-:W-:-:S03]  /*156a0*/  ISETP.GT.AND P1, PT, R0, 0x40, P0 ;  /* 0x000000400000780c */ /* 0x000fc60000724270 */
[----:B------:R1:W-:Y:S01]  /*156b0*/  @P3 STG.E.U16 desc[UR20][R8.64+0x72], R55 ;  /* 0x0000723708003986 */ /* 0x0003e2000c101514 */
[C---:B------:R-:W-:Y:S02]  /*156c0*/  ISETP.GT.AND P3, PT, R0.reuse, 0x41, P0 ;  /* 0x000000410000780c */ /* 0x040fe40000764270 */
[C---:B------:R-:W-:Y:S02]  /*156d0*/  ISETP.GT.AND P4, PT, R0.reuse, 0x40, P2 ;  /* 0x000000400000780c */ /* 0x040fe40001784270 */
[----:B------:R-:W-:Y:S01]  /*156e0*/  ISETP.GT.AND P5, PT, R0, 0x41, P2 ;  /* 0x000000410000780c */ /* 0x000fe200017a4270 */
[----:B------:R-:W-:Y:S01]  /*156f0*/  FMUL R56, R56, UR11 ;  /* 0x0000000b38387c20 */ /* 0x000fe20008400000 */
[----:B------:R-:W-:Y:S01]  /*15700*/  FMUL R57, R57, UR11 ;  /* 0x0000000b39397c20 */ /* 0x000fe20008400000 */
[----:B------:R-:W-:Y:S01]  /*15710*/  FMUL R58, R58, UR11 ;  /* 0x0000000b3a3a7c20 */ /* 0x000fe20008400000 */
[----:B------:R-:W-:Y:S02]  /*15720*/  FMUL R59, R59, UR11 ;  /* 0x0000000b3b3b7c20 */ /* 0x000fe40008400000 */
[----:B------:R-:W-:-:S02]  /*15730*/  F2FP.F16.F32.PACK_AB R56, RZ, R56 ;  /* 0x00000038ff38723e */ /* 0x000fc400000000ff */
[----:B------:R-:W-:Y:S01]  /*15740*/  F2FP.F16.F32.PACK_AB R57, RZ, R57 ;  /* 0x00000039ff39723e */ /* 0x000fe200000000ff */
[----:B-1----:R-:W-:Y:S01]  /*15750*/  @P3 IMAD.MOV.U32 R9, RZ, RZ, R7 ;  /* 0x000000ffff093224 */ /* 0x002fe200078e0007 */
[----:B------:R-:W-:Y:S02]  /*15760*/  F2FP.F16.F32.PACK_AB R58, RZ, R58 ;  /* 0x0000003aff3a723e */ /* 0x000fe400000000ff */
[----:B------:R-:W-:Y:S02]  /*15770*/  @P1 MOV R5, R7 ;  /* 0x0000000700051202 */ /* 0x000fe40000000f00 */
[----:B------:R-:W-:Y:S01]  /*15780*/  F2FP.F16.F32.PACK_AB R59, RZ, R59 ;  /* 0x0000003bff3b723e */ /* 0x000fe200000000ff */
[----:B------:R-:W-:Y:S04]  /*15790*/  @P4 STG.E.U16 desc[UR20][R2.64+0x80], R56 ;  /* 0x0000803802004986 */ /* 0x000fe8000c101514 */
[----:B------:R-:W-:Y:S04]  /*157a0*/  @P5 STG.E.U16 desc[UR20][R2.64+0x82], R57 ;  /* 0x0000823902005986 */ /* 0x000fe8000c101514 */
[----:B------:R1:W-:Y:S01]  /*157b0*/  @P1 STG.E.U16 desc[UR20][R4.64+0x80], R58 ;  /* 0x0000803a04001986 */ /* 0x0003e2000c101514 */
        /* <DEDUP_REMOVED lines=9> */
[----:B------:R-:W-:Y:S01]  /*15850*/  F2FP.F16.F32.PACK_AB R60, RZ, R60 ;  /* 0x0000003cff3c723e */ /* 0x000fe200000000ff */
[----:B-1----:R-:W-:Y:S01]  /*15860*/  @P1 IMAD.MOV.U32 R5, RZ, RZ, R7 ;  /* 0x000000ffff051224 */ /* 0x002fe200078e0007 */
[----:B------:R-:W-:-:S02]  /*15870*/  F2FP.F16.F32.PACK_AB R61, RZ, R61 ;  /* 0x0000003dff3d723e */ /* 0x000fc400000000ff */
[----:B------:R-:W-:Y:S02]  /*15880*/  F2FP.F16.F32.PACK_AB R62, RZ, R62 ;  /* 0x0000003eff3e723e */ /* 0x000fe400000000ff */
[----:B------:R-:W-:Y:S02]  /*15890*/  F2FP.F16.F32.PACK_AB R63, RZ, R63 ;  /* 0x0000003fff3f723e */ /* 0x000fe400000000ff */
[----:B--2---:R-:W-:Y:S01]  /*158a0*/  @P3 MOV R9, R7 ;  /* 0x0000000700093202 */ /* 0x004fe20000000f00 */
[----:B------:R-:W-:Y:S01]  /*158b0*/  @P4 STG.E.U16 desc[UR20][R2.64+0x90], R60 ;  /* 0x0000903c02004986 */ /* 0x000fe2000c101514 */
[----:B------:R-:W-:-:S03]  /*158c0*/  ISETP.GT.AND P4, PT, R0, 0x50, P2 ;  /* 0x000000500000780c */ /* 0x000fc60001784270 */
[----:B------:R-:W-:Y:S01]  /*158d0*/  @P5 STG.E.U16 desc[UR20][R2.64+0x92], R61 ;  /* 0x0000923d02005986 */ /* 0x000fe2000c101514 */
[----:B------:R-:W-:-:S03]  /*158e0*/  FMUL R64, R64, UR11 ;  /* 0x0000000b40407c20 */ /* 0x000fc60008400000 */
[----:B------:R1:W-:Y:S01]  /*158f0*/  @P1 STG.E.U16 desc[UR20][R4.64+0x90], R62 ;  /* 0x0000903e04001986 */ /* 0x0003e2000c101514 */
[----:B------:R-:W-:-:S03]  /*15900*/  ISETP.GT.AND P1, PT, R0, 0x50, P0 ;  /* 0x000000500000780c */ /* 0x000fc60000724270 */
[----:B------:R2:W-:Y:S01]  /*15910*/  @P3 STG.E.U16 desc[UR20][R8.64+0x92], R63 ;  /* 0x0000923f08003986 */ /* 0x0005e2000c101514 */
        /* <DEDUP_REMOVED lines=8> */
[----:B------:R-:W-:Y:S01]  /*159a0*/  ISETP.GT.AND P4, PT, R0, 0x58, P2 ;  /* 0x000000580000780c */ /* 0x000fe20001784270 */
[--C-:B-1----:R-:W-:Y:S01]  /*159b0*/  @P1 IMAD.MOV.U32 R5, RZ, RZ, R7.reuse ;  /* 0x000000ffff051224 */ /* 0x102fe200078e0007 */
[----:B------:R-:W-:Y:S01]  /*159c0*/  F2FP.F16.F32.PACK_AB R66, RZ, R66 ;  /* 0x00000042ff42723e */ /* 0x000fe200000000ff */
[----:B--2---:R-:W-:Y:S01]  /*159d0*/  @P3 IMAD.MOV.U32 R9, RZ, RZ, R7 ;  /* 0x000000ffff093224 */ /* 0x004fe200078e0007 */
[----:B------:R-:W-:Y:S01]  /*159e0*/  F2FP.F16.F32.PACK_AB R67, RZ, R67 ;  /* 0x00000043ff43723e */ /* 0x000fe200000000ff */
[----:B------:R-:W-:Y:S01]  /*159f0*/  FMUL R68, R68, UR11 ;  /* 0x0000000b44447c20 */ /* 0x000fe20008400000 */
[----:B------:R-:W-:Y:S04]  /*15a00*/  @P5 STG.E.U16 desc[UR20][R2.64+0xa2], R65 ;  /* 0x0000a24102005986 */ /* 0x000fe8000c101514 */
[----:B------:R1:W-:Y:S01]  /*15a10*/  @P1 STG.E.U16 desc[UR20][R4.64+0xa0], R66 ;  /* 0x0000a04204001986 */ /* 0x0003e2000c101514 */
[----:B------:R-:W-:-:S02]  /*15a20*/  ISETP.GT.AND P1, PT, R0, 0x58, P0 ;  /* 0x000000580000780c */ /* 0x000fc40000724270 */
[----:B------:R-:W-:Y:S01]  /*15a30*/  F2FP.F16.F32.PACK_AB R68, RZ, R68 ;  /* 0x00000044ff44723e */ /* 0x000fe200000000ff */
[----:B------:R2:W-:Y:S01]  /*15a40*/  @P3 STG.E.U16 desc[UR20][R8.64+0xa2], R67 ;  /* 0x0000a24308003986 */ /* 0x0005e2000c101514 */
[C---:B------:R-:W-:Y:S02]  /*15a50*/  ISETP.GT.AND P3, PT, R0.reuse, 0x59, P0 ;  /* 0x000000590000780c */ /* 0x040fe40000764270 */
[C---:B------:R-:W-:Y:S01]  /*15a60*/  ISETP.GT.AND P5, PT, R0.reuse, 0x59, P2 ;  /* 0x000000590000780c */ /* 0x040fe200017a4270 */
[----:B------:R-:W-:Y:S01]  /*15a70*/  FMUL R69, R69, UR11 ;  /* 0x0000000b45457c20 */ /* 0x000fe20008400000 */
[----:B------:R-:W-:Y:S01]  /*15a80*/  @P4 STG.E.U16 desc[UR20][R2.64+0xb0], R68 ;  /* 0x0000b04402004986 */ /* 0x000fe2000c101514 */
[----:B------:R-:W-:Y:S01]  /*15a90*/  ISETP.GT.AND P4, PT, R0, 0x60, P2 ;  /* 0x000000600000780c */ /* 0x000fe20001784270 */
[----:B------:R-:W-:Y:S01]  /*15aa0*/  FMUL R70, R70, UR11 ;  /* 0x0000000b46467c20 */ /* 0x000fe20008400000 */
[----:B------:R-:W-:Y:S01]  /*15ab0*/  FMUL R71, R71, UR11 ;  /* 0x0000000b47477c20 */ /* 0x000fe20008400000 */
[----:B------:R-:W-:Y:S01]  /*15ac0*/  FMUL R72, R72, UR11 ;  /* 0x0000000b48487c20 */ /* 0x000fe20008400000 */
[----:B------:R-:W-:-:S02]  /*15ad0*/  F2FP.F16.F32.PACK_AB R69, RZ, R69 ;  /* 0x00000045ff45723e */ /* 0x000fc400000000ff */
[----:B------:R-:W-:Y:S02]  /*15ae0*/  F2FP.F16.F32.PACK_AB R70, RZ, R70 ;  /* 0x00000046ff46723e */ /* 0x000fe400000000ff */
[----:B-1----:R-:W-:Y:S01]  /*15af0*/  @P1 MOV R5, R7 ;  /* 0x0000000700051202 */ /* 0x002fe20000000f00 */
[----:B--2---:R-:W-:Y:S01]  /*15b00*/  @P3 IMAD.MOV.U32 R9, RZ, RZ, R7 ;  /* 0x000000ffff093224 */ /* 0x004fe200078e0007 */
[----:B------:R-:W-:Y:S01]  /*15b10*/  F2FP.F16.F32.PACK_AB R71, RZ, R71 ;  /* 0x00000047ff47723e */ /* 0x000fe200000000ff */
[----:B------:R-:W-:Y:S01]  /*15b20*/  @P5 STG.E.U16 desc[UR20][R2.64+0xb2], R69 ;  /* 0x0000b24502005986 */ /* 0x000fe2000c101514 */
[----:B------:R-:W-:Y:S02]  /*15b30*/  F2FP.F16.F32.PACK_AB R72, RZ, R72 ;  /* 0x00000048ff48723e */ /* 0x000fe400000000ff */
[----:B------:R-:W-:Y:S01]  /*15b40*/  ISETP.GT.AND P5, PT, R0, 0x61, P2 ;  /* 0x000000610000780c */ /* 0x000fe200017a4270 */
[----:B------:R1:W-:Y:S01]  /*15b50*/  @P1 STG.E.U16 desc[UR20][R4.64+0xb0], R70 ;  /* 0x0000b04604001986 */ /* 0x0003e2000c101514 */
[----:B------:R-:W-:-:S03]  /*15b60*/  FMUL R73, R73, UR11 ;  /* 0x0000000b49497c20 */ /* 0x000fc60008400000 */
[----:B------:R2:W-:Y:S01]  /*15b70*/  @P3 STG.E.U16 desc[UR20][R8.64+0xb2], R71 ;  /* 0x0000b24708003986 */ /* 0x0005e2000c101514 */
[----:B------:R-:W-:-:S03]  /*15b80*/  ISETP.GT.AND P3, PT, R0, 0x60, P0 ;  /* 0x000000600000780c */ /* 0x000fc60000764270 */
[----:B------:R-:W-:Y:S01]  /*15b90*/  @P4 STG.E.U16 desc[UR20][R2.64+0xc0], R72 ;  /* 0x0000c04802004986 */ /* 0x000fe2000c101514 */
[----:B------:R-:W-:Y:S02]  /*15ba0*/  ISETP.GT.AND P4, PT, R0, 0x61, P0 ;  /* 0x000000610000780c */ /* 0x000fe40000784270 */
[----:B------:R-:W-:Y:S01]  /*15bb0*/  F2FP.F16.F32.PACK_AB R73, RZ, R73 ;  /* 0x00000049ff49723e */ /* 0x000fe200000000ff */
[----:B------:R-:W-:Y:S01]  /*15bc0*/  FMUL R74, R74, UR11 ;  /* 0x0000000b4a4a7c20 */ /* 0x000fe20008400000 */
[----:B------:R-:W-:Y:S01]  /*15bd0*/  FMUL R75, R75, UR11 ;  /* 0x0000000b4b4b7c20 */ /* 0x000fe20008400000 */
[C---:B------:R-:W-:Y:S02]  /*15be0*/  ISETP.GT.AND P1, PT, R0.reuse, 0x69, P2 ;  /* 0x000000690000780c */ /* 0x040fe40001724270 */
[----:B------:R-:W-:Y:S01]  /*15bf0*/  @P5 STG.E.U16 desc[UR20][R2.64+0xc2], R73 ;  /* 0x0000c24902005986 */ /* 0x000fe2000c101514 */
[----:B------:R-:W-:Y:S01]  /*15c00*/  ISETP.GT.AND P5, PT, R0, 0x68, P2 ;  /* 0x000000680000780c */ /* 0x000fe200017a4270 */
[----:B-1----:R-:W-:Y:S01]  /*15c10*/  @P3 IMAD.MOV.U32 R5, RZ, RZ, R7 ;  /* 0x000000ffff053224 */ /* 0x002fe200078e0007 */
[----:B------:R-:W-:Y:S01]  /*15c20*/  F2FP.F16.F32.PACK_AB R74, RZ, R74 ;  /* 0x0000004aff4a723e */ /* 0x000fe200000000ff */
[----:B------:R-:W-:Y:S01]  /*15c30*/  FMUL R76, R76, UR11 ;  /* 0x0000000b4c4c7c20 */ /* 0x000fe20008400000 */
[----:B------:R-:W-:Y:S01]  /*15c40*/  F2FP.F16.F32.PACK_AB R75, RZ, R75 ;  /* 0x0000004bff4b723e */ /* 0x000fe200000000ff */
[----:B------:R-:W-:Y:S01]  /*15c50*/  FMUL R77, R77, UR11 ;  /* 0x0000000b4d4d7c20 */ /* 0x000fe20008400000 */
[----:B--2---:R-:W-:Y:S01]  /*15c60*/  @P4 MOV R9, R7 ;  /* 0x0000000700094202 */ /* 0x004fe20000000f00 */
[----:B------:R1:W-:Y:S01]  /*15c70*/  @P3 STG.E.U16 desc[UR20][R4.64+0xc0], R74 ;  /* 0x0000c04a04003986 */ /* 0x0003e2000c101514 */
[----:B------:R-:W-:-:S02]  /*15c80*/  F2FP.F16.F32.PACK_AB R76, RZ, R76 ;  /* 0x0000004cff4c723e */ /* 0x000fc400000000ff */
[C---:B------:R-:W-:Y:S01]  /*15c90*/  ISETP.GT.AND P3, PT, R0.reuse, 0x68, P0 ;  /* 0x000000680000780c */ /* 0x040fe20000764270 */
[----:B------:R2:W-:Y:S01]  /*15ca0*/  @P4 STG.E.U16 desc[UR20][R8.64+0xc2], R75 ;  /* 0x0000c24b08004986 */ /* 0x0005e2000c101514 */
[----:B------:R-:W-:Y:S02]  /*15cb0*/  F2FP.F16.F32.PACK_AB R77, RZ, R77 ;  /* 0x0000004dff4d723e */ /* 0x000fe400000000ff */
[----:B------:R-:W-:Y:S01]  /*15cc0*/  ISETP.GT.AND P4, PT, R0, 0x69, P0 ;  /* 0x000000690000780c */ /* 0x000fe20000784270 */
[----:B------:R-:W-:Y:S01]  /*15cd0*/  @P5 STG.E.U16 desc[UR20][R2.64+0xd0], R76 ;  /* 0x0000d04c02005986 */ /* 0x000fe2000c101514 */
[----:B------:R-:W-:-:S03]  /*15ce0*/  FMUL R78, R78, UR11 ;  /* 0x0000000b4e4e7c20 */ /* 0x000fc60008400000 */
[----:B------:R-:W-:Y:S01]  /*15cf0*/  @P1 STG.E.U16 desc[UR20][R2.64+0xd2], R77 ;  /* 0x0000d24d02001986 */ /* 0x000fe2000c101514 */
[----:B------:R-:W-:Y:S01]  /*15d00*/  ISETP.GT.AND P1, PT, R0, 0x70, P2 ;  /* 0x000000700000780c */ /* 0x000fe20001724270 */
[----:B------:R-:W-:Y:S01]  /*15d10*/  FMUL R79, R79, UR11 ;  /* 0x0000000b4f4f7c20 */ /* 0x000fe20008400000 */
[----:B------:R-:W-:Y:S01]  /*15d20*/  FMUL R80, R80, UR11 ;  /* 0x0000000b50507c20 */ /* 0x000fe20008400000 */
[----:B------:R-:W-:Y:S01]  /*15d30*/  F2FP.F16.F32.PACK_AB R78, RZ, R78 ;  /* 0x0000004eff4e723e */ /* 0x000fe200000000ff */
[--C-:B-1----:R-:W-:Y:S02]  /*15d40*/  @P3 IMAD.MOV.U32 R5, RZ, RZ, R7.reuse ;  /* 0x000000ffff053224 */ /* 0x102fe400078e0007 */
[----:B------:R-:W-:Y:S01]  /*15d50*/  F2FP.F16.F32.PACK_AB R79, RZ, R79 ;  /* 0x0000004fff4f723e */ /* 0x000fe200000000ff */
[----:B--2---:R-:W-:Y:S01]  /*15d60*/  @P4 IMAD.MOV.U32 R9, RZ, RZ, R7 ;  /* 0x000000ffff094224 */ /* 0x004fe200078e0007 */
[----:B------:R-:W-:Y:S01]  /*15d70*/  F2FP.F16.F32.PACK_AB R80, RZ, R80 ;  /* 0x00000050ff50723e */ /* 0x000fe200000000ff */
[----:B------:R-:W-:Y:S01]  /*15d80*/  @P3 STG.E.U16 desc[UR20][R4.64+0xd0], R78 ;  /* 0x0000d04e04003986 */ /* 0x000fe2000c101514 */
[----:B------:R-:W-:-:S02]  /*15d90*/  ISETP.GT.AND P6, PT, R0, 0x70, P0 ;  /* 0x000000700000780c */ /* 0x000fc400007c4270 */
[C---:B------:R-:W-:Y:S01]  /*15da0*/  ISETP.GT.AND P5, PT, R0.reuse, 0x71, P0 ;  /* 0x000000710000780c */ /* 0x040fe200007a4270 */
        /* <DEDUP_REMOVED lines=9> */
[----:B------:R-:W-:Y:S01]  /*15e40*/  FMUL R84, R84, UR11 ;  /* 0x0000000b54547c20 */ /* 0x000fe20008400000 */
[----:B------:R-:W-:Y:S01]  /*15e50*/  ISETP.GT.AND P0, PT, R0, 0x79, P0 ;  /* 0x000000790000780c */ /* 0x000fe20000704270 */
[----:B------:R-:W-:Y:S01]  /*15e60*/  FMUL R85, R85, UR11 ;  /* 0x0000000b55557c20 */ /* 0x000fe20008400000 */
[----:B------:R-:W-:Y:S01]  /*15e70*/  FMUL R86, R86, UR11 ;  /* 0x0000000b56567c20 */ /* 0x000fe20008400000 */
[----:B------:R-:W-:Y:S01]  /*15e80*/  F2FP.F16.F32.PACK_AB R81, RZ, R81 ;  /* 0x00000051ff51723e */ /* 0x000fe200000000ff */
[----:B-1----:R-:W-:Y:S01]  /*15e90*/  @P5 IMAD.MOV.U32 R9, RZ, RZ, R7 ;  /* 0x000000ffff095224 */ /* 0x002fe200078e0007 */
[----:B------:R-:W-:-:S02]  /*15ea0*/  F2FP.F16.F32.PACK_AB R82, RZ, R82 ;  /* 0x00000052ff52723e */ /* 0x000fc400000000ff */
[----:B------:R-:W-:Y:S01]  /*15eb0*/  @P6 MOV R5, R7 ;  /* 0x0000000700056202 */ /* 0x000fe20000000f00 */
[--C-:B------:R-:W-:Y:S01]  /*15ec0*/  @P3 IMAD.MOV.U32 R10, RZ, RZ, R2.reuse ;  /* 0x000000ffff0a3224 */ /* 0x100fe200078e0002 */
[----:B------:R-:W-:Y:S01]  /*15ed0*/  F2FP.F16.F32.PACK_AB R83, RZ, R83 ;  /* 0x00000053ff53723e */ /* 0x000fe200000000ff */
[----:B------:R-:W-:Y:S01]  /*15ee0*/  @P2 IMAD.MOV.U32 R12, RZ, RZ, R2 ;  /* 0x000000ffff0c2224 */ /* 0x000fe200078e0002 */
[----:B------:R-:W-:Y:S01]  /*15ef0*/  @P3 MOV R11, R3 ;  /* 0x00000003000b3202 */ /* 0x000fe20000000f00 */
[----:B------:R-:W-:Y:S01]  /*15f00*/  @P2 IMAD.MOV.U32 R13, RZ, RZ, R3 ;  /* 0x000000ffff0d2224 */ /* 0x000fe200078e0003 */
[----:B------:R-:W-:Y:S01]  /*15f10*/  F2FP.F16.F32.PACK_AB R84, RZ, R84 ;  /* 0x00000054ff54723e */ /* 0x000fe200000000ff */
[----:B------:R2:W-:Y:S01]  /*15f20*/  @P1 STG.E.U16 desc[UR20][R2.64+0xe2], R81 ;  /* 0x0000e25102001986 */ /* 0x0005e2000c101514 */
[----:B------:R-:W-:Y:S01]  /*15f30*/  F2FP.F16.F32.PACK_AB R85, RZ, R85 ;  /* 0x00000055ff55723e */ /* 0x000fe200000000ff */
[----:B------:R-:W-:Y:S01]  /*15f40*/  @P4 IMAD.MOV.U32 R15, RZ, RZ, R7 ;  /* 0x000000ffff0f4224 */ /* 0x000fe200078e0007 */
[----:B------:R-:W-:Y:S01]  /*15f50*/  IADD3 R14, R2, UR9, RZ ;  /* 0x00000009020e7c10 */ /* 0x000fe2000fffe0ff */
[----:B------:R2:W-:Y:S01]  /*15f60*/  @P6 STG.E.U16 desc[UR20][R4.64+0xe0], R82 ;  /* 0x0000e05204006986 */ /* 0x0005e2000c101514 */
[----:B------:R-:W-:-:S03]  /*15f70*/  F2FP.F16.F32.PACK_AB R86, RZ, R86 ;  /* 0x00000056ff56723e */ /* 0x000fc600000000ff */
[----:B------:R2:W-:Y:S01]  /*15f80*/  @P5 STG.E.U16 desc[UR20][R8.64+0xe2], R83 ;  /* 0x0000e25308005986 */ /* 0x0005e2000c101514 */
[----:B------:R-:W-:-:S03]  /*15f90*/  VIADD R16, R2, UR9 ;  /* 0x0000000902107c36 */ /* 0x000fc60008000000 */
[----:B------:R2:W-:Y:S04]  /*15fa0*/  @P3 STG.E.U16 desc[UR20][R10.64+0xf0], R84 ;  /* 0x0000f0540a003986 */ /* 0x0005e8000c101514 */
[----:B------:R2:W-:Y:S01]  /*15fb0*/  @P2 STG.E.U16 desc[UR20][R12.64+0xf2], R85 ;  /* 0x0000f2550c002986 */ /* 0x0005e2000c101514 */
[----:B------:R-:W-:-:S03]  /*15fc0*/  FMUL R87, R87, UR11 ;  /* 0x0000000b57577c20 */ /* 0x000fc60008400000 */
[----:B------:R2:W-:Y:S01]  /*15fd0*/  @P4 STG.E.U16 desc[UR20][R14.64+0xf0], R86 ;  /* 0x0000f0560e004986 */ /* 0x0005e2000c101514 */
[----:B------:R-:W-:Y:S05]  /*15fe0*/  @!P0 EXIT ;  /* 0x000000000000894d */ /* 0x000fea0003800000 */
[----:B------:R-:W-:Y:S02]  /*15ff0*/  F2FP.F16.F32.PACK_AB R87, RZ, R87 ;  /* 0x00000057ff57723e */ /* 0x000fe400000000ff */
[----:B------:R-:W-:-:S05]  /*16000*/  MOV R17, R7 ;  /* 0x0000000700117202 */ /* 0x000fca0000000f00 */
[----:B------:R-:W-:Y:S01]  /*16010*/  STG.E.U16 desc[UR20][R16.64+0xf2], R87 ;  /* 0x0000f25710007986 */ /* 0x000fe2000c101514 */
[----:B------:R-:W-:Y:S05]  /*16020*/  EXIT ;  /* 0x000000000000794d */ /* 0x000fea0003800000 */
.L_x_9:
[----:B------:R-:W-:-:S13]  /*16030*/  ISETP.NE.AND P0, PT, RZ, UR7, PT ;  /* 0x00000007ff007c0c */ /* 0x000fda000bf05270 */
[----:B------:R-:W-:Y:S05]  /*16040*/  @P0 EXIT ;  /* 0x000000000000094d */ /* 0x000fea0003800000 */
[----:B------:R-:W-:-:S13]  /*16050*/  ELECT P0, URZ, PT ;  /* 0x00000000003f782f */ /* 0x000fda0003800000 */
[----:B------:R-:W-:Y:S05]  /*16060*/  @!P0 BRA `(.L_x_524) ;  /* 0x0000000400ec8947 */ /* 0x000fea0003800000 */
[----:B------:R-:W-:Y:S01]  /*16070*/  UISETP.GE.AND UP0, UPT, UR5, 0x1, UPT ;  /* 0x000000010500788c */ /* 0x000fe2000bf06270 */
[----:B------:R-:W-:-:S04]  /*16080*/  SHF.R.S32.HI R3, RZ, 0x1f, R4 ;  /* 0x0000001fff037819 */ /* 0x000fc80000011404 */
[----:B------:R-:W-:Y:S02]  /*16090*/  LEA.HI R3, R3, R4, RZ, 0x7 ;  /* 0x0000000403037211 */ /* 0x000fe400078f38ff */
[----:B------:R-:W-:-:S13]  /*160a0*/  PLOP3.LUT P0, PT, PT, PT, UP0, 0x80, 0x0 ;  /* 0x000000000000781c */ /* 0x000fda0003f0f008 */
[----:B------:R-:W-:Y:S05]  /*160b0*/  @!P0 BRA `(.L_x_524) ;  /* 0x0000000400d88947 */ /* 0x000fea0003800000 */
[----:B------:R-:W0:Y:S01]  /*160c0*/  S2R R0, SR_CTAID.X ;  /* 0x0000000000007919 */ /* 0x000e220000002500 */
[----:B------:R-:W-:Y:S01]  /*160d0*/  LOP3.LUT R3, R3, 0xffffff80, RZ, 0xc0, !PT ;  /* 0xffffff8003037812 */ /* 0x000fe200078ec0ff */
[----:B------:R-:W-:Y:S01]  /*160e0*/  UIMAD UR7, UR32, UR33, URZ ;  /* 0x00000021200772a4 */ /* 0x000fe2000f8e023f */
[C---:B------:R-:W-:Y:S01]  /*160f0*/  LOP3.LUT P0, RZ, R4.reuse, 0x1f, RZ, 0xc0, !PT ;  /* 0x0000001f04ff7812 */ /* 0x040fe2000780c0ff */
[----:B------:R-:W1:Y:S01]  /*16100*/  S2R R2, SR_CTAID.Y ;  /* 0x0000000000027919 */ /* 0x000e620000002600 */
[----:B------:R-:W-:Y:S01]  /*16110*/  ULDC UR8, c[0x0][0x384] ;  /* 0x0000e10000087ab9 */ /* 0x000fe20000000800 */
[----:B------:R-:W-:Y:S01]  /*16120*/  IMAD.IADD R3, R4, 0x1, -R3 ;  /* 0x0000000104037824 */ /* 0x000fe200078e0a03 */
[----:B------:R-:W-:Y:S01]  /*16130*/  UIMAD UR7, UR4, UR7, 0x1 ;  /* 0x00000001040774a4 */ /* 0x000fe2000f8e0207 */
[----:B------:R-:W-:Y:S01]  /*16140*/  IMAD.U32 R8, RZ, RZ, UR6 ;  /* 0x00000006ff087e24 */ /* 0x000fe2000f8e00ff */
[----:B------:R-:W-:Y:S01]  /*16150*/  ULDC UR9, c[0x0][0x388] ;  /* 0x0000e20000097ab9 */ /* 0x000fe20000000800 */
[----:B------:R-:W-:Y:S01]  /*16160*/  IMAD.MOV.U32 R4, RZ, RZ, 0x1 ;  /* 0x00000001ff047424 */ /* 0x000fe200078e00ff */
[----:B------:R-:W-:-:S02]  /*16170*/  ISETP.NE.AND P1, PT, R3, RZ, PT ;  /* 0x000000ff0300720c */ /* 0x000fc40003f25270 */
[----:B------:R-:W-:Y:S02]  /*16180*/  CS2R R6, SRZ ;  /* 0x0000000000067805 */ /* 0x000fe4000001ff00 */
[----:B------:R-:W-:Y:S02]  /*16190*/  ISETP.NE.OR P0, PT, R3, RZ, !P0 ;  /* 0x000000ff0300720c */ /* 0x000fe40004705670 */
[----:B------:R-:W-:Y:S02]  /*161a0*/  MOV R3, RZ ;  /* 0x000000ff00037202 */ /* 0x000fe40000000f00 */
[----:B------:R-:W-:Y:S02]  /*161b0*/  MOV R5, RZ ;  /* 0x000000ff00057202 */ /* 0x000fe40000000f00 */
[----:B------:R-:W-:Y:S01]  /*161c0*/  MOV R18, UR7 ;  /* 0x0000000700127c02 */ /* 0x000fe20008000f00 */
[----:B0-----:R-:W-:Y:S01]  /*161d0*/  IMAD.SHL.U32 R15, R0, 0x100, RZ ;  /* 0x00000100000f7824 */ /* 0x001fe200078e00ff */
[----:B------:R-:W-:Y:S01]  /*161e0*/  LOP3.LUT R0, R8, 0x2, RZ, 0xfc, !PT ;  /* 0x0000000208007812 */ /* 0x000fe200078efcff */
[----:B-1----:R-:W-:-:S02]  /*161f0*/  IMAD.SHL.U32 R14, R2, 0x80, RZ ;  /* 0x00000080020e7824 */ /* 0x002fc400078e00ff */
[----:B------:R-:W-:-:S04]  /*16200*/  IMAD.HI.U32 R2, R15, UR8, RZ ;  /* 0x000000080f027c27 */ /* 0x000fc8000f8e00ff */
[----:B------:R-:W-:Y:S01]  /*16210*/  VIADD R17, R14, 0x40 ;  /* 0x000000400e117836 */ /* 0x000fe20000000000 */
[----:B------:R-:W-:-:S07]  /*16220*/  SHF.R.U32.HI R2, RZ, UR9, R2 ;  /* 0x00000009ff027c19 */ /* 0x000fce0008011602 */
.L_x_528:
[----:B------:R-:W0:Y:S01]  /*16230*/  S2R R9, SR_CgaCtaId ;  /* 0x0000000000097919 */ /* 0x000e220000008800 */
[----:B------:R-:W-:-:S04]  /*16240*/  MOV R8, 0x400 ;  /* 0x0000040000087802 */ /* 0x000fc80000000f00 */
[----:B0-----:R-:W-:Y:S02]  /*16250*/  LEA R16, R9, R8, 0x18 ;  /* 0x0000000809107211 */ /* 0x001fe400078ec0ff */
[----:B------:R-:W-:-:S03]  /*16260*/  SHF.L.U32 R8, R4, 0x1f, RZ ;  /* 0x0000001f04087819 */ /* 0x000fc600000006ff */
[----:B------:R-:W-:-:S07]  /*16270*/  IMAD R11, R3, 0x8, R16 ;  /* 0x00000008030b7824 */ /* 0x000fce00078e0210 */
.L_x_525:
[----:B0-----:R0:W1:Y:S02]  /*16280*/  SYNCS.PHASECHK.TRANS64.TRYWAIT P2, [R11+URZ+0x30020], R8 ;  /* 0x030020080b0075a7 */ /* 0x001064000804017f */
[----:B-1----:R-:W-:Y:S05]  /*16290*/  @!P2 NANOSLEEP.SYNCS 0x989680 ;  /* 0x009896800000a95d */ /* 0x002fea0003900000 */
[----:B------:R-:W1:Y:S02]  /*162a0*/  @!P2 SYNCS.PHASECHK.TRANS64 P2, [R11+URZ+0x30020], R8 ;  /* 0x030020080b00a5a7 */ /* 0x000e64000804007f */
[----:B-1----:R-:W-:Y:S05]  /*162b0*/  @!P2 BRA `(.L_x_525) ;  /* 0xfffffffc00f0a947 */ /* 0x002fea000383ffff */
[----:B0-----:R-:W0:Y:S02]  /*162c0*/  @!P1 LDC R8, c[0x0][0x500] ;  /* 0x00014000ff089b82 */ /* 0x001e240000000800 */
[----:B0-----:R0:W-:Y:S02]  /*162d0*/  @!P1 SYNCS.ARRIVE.TRANS64 RZ, [R11+URZ+0x30000], R8 ;  /* 0x030000080bff99a7 */ /* 0x0011e4000800003f */
[----:B0-----:R-:W-:-:S04]  /*162e0*/  PRMT R8, R0, 0x9910, RZ ;  /* 0x0000991000087816 */ /* 0x001fc800000000ff */
[----:B------:R-:W-:-:S13]  /*162f0*/  ISETP.NE.AND P2, PT, R8, 0x2, PT ;  /* 0x000000020800780c */ /* 0x000fda0003f45270 */
[----:B------:R-:W-:Y:S05]  /*16300*/  @P2 BRA `(.L_x_526) ;  /* 0x0000000000042947 */ /* 0x000fea0003800000 */
[----:B------:R-:W-:Y:S01]  /*16310*/  BPT.TRAP 0x1 ;  /* 0x000000040000795c */ /* 0x000fe20000300000 */
.L_x_526:
[----:B------:R-:W-:Y:S05]  /*16320*/  @P0 BRA `(.L_x_527) ;  /* 0x0000000000040947 */ /* 0x000fea0003800000 */
[----:B------:R-:W-:Y:S01]  /*16330*/  BPT.TRAP 0x1 ;  /* 0x000000040000795c */ /* 0x000fe20000300000 */
.L_x_527:
[----:B------:R-:W0:Y:S01]  /*16340*/  LDC R10, c[0x0][0x380] ;  /* 0x0000e000ff0a7b82 */ /* 0x000e220000000800 */
[----:B------:R-:W-:Y:S01]  /*16350*/  R2UR UR7, R2 ;  /* 0x00000000020772ca */ /* 0x000fe200000e0000 */
[----:B------:R-:W-:Y:S01]  /*16360*/  ULDC UR28, c[0x0][0x38c] ;  /* 0x0000e300001c7ab9 */ /* 0x000fe20000000800 */
[C---:B------:R-:W-:Y:S01]  /*16370*/  R2UR UR26, R7.reuse ;  /* 0x00000000071a72ca */ /* 0x040fe200000e0000 */
[----:B------:R-:W-:Y:S01]  /*16380*/  UISETP.NE.AND UP0, UPT, UR28, 0x1, UPT ;  /* 0x000000011c00788c */ /* 0x000fe2000bf05270 */
[----:B------:R-:W-:Y:S01]  /*16390*/  VIADD R7, R7, 0x1 ;  /* 0x0000000107077836 */ /* 0x000fe20000000000 */
[C---:B------:R-:W-:Y:S01]  /*163a0*/  R2UR UR24, R3.reuse ;  /* 0x00000000031872ca */ /* 0x040fe200000e0000 */
[----:B------:R-:W-:Y:S01]  /*163b0*/  ULDC.64 UR30, c[0x0][0x198] ;  /* 0x00006600001e7ab9 */ /* 0x000fe20000000a00 */
[----:B------:R-:W1:Y:S01]  /*163c0*/  LDC.64 R8, c[0x0][0x3b8] ;  /* 0x0000ee00ff087b82 */ /* 0x000e620000000a00 */
[----:B------:R-:W-:Y:S01]  /*163d0*/  R2UR UR18, R16 ;  /* 0x00000000101272ca */ /* 0x000fe200000e0000 */
[----:B------:R-:W-:Y:S01]  /*163e0*/  VIADD R18, R18, 0xffffffff ;  /* 0xffffffff12127836 */ /* 0x000fe20000000000 */
[----:B------:R-:W-:Y:S01]  /*163f0*/  LEA R16, R3, R16, 0xe ;  /* 0x0000001003107211 */ /* 0x000fe200078e70ff */
[----:B------:R-:W-:Y:S01]  /*16400*/  ULDC.64 UR10, c[0x0][0x3d0] ;  /* 0x0000f400000a7ab9 */ /* 0x000fe20000000a00 */
[----:B------:R-:W-:Y:S01]  /*16410*/  R2UR UR25, R11 ;  /* 0x000000000b1972ca */ /* 0x000fe200000e0000 */
[----:B------:R-:W-:Y:S01]  /*16420*/  UIADD3 UR22, UP1, UR30, 0xf0, URZ ;  /* 0x000000f01e167890 */ /* 0x000fe2000ff3e03f */
[----:B------:R-:W-:Y:S01]  /*16430*/  R2UR UR20, R5 ;  /* 0x00000000051472ca */ /* 0x000fe200000e0000 */
[----:B------:R-:W1:Y:S01]  /*16440*/  LDC.64 R12, c[0x0][0x3d8] ;  /* 0x0000f600ff0c7b82 */ /* 0x000e620000000a00 */
[----:B------:R-:W-:Y:S01]  /*16450*/  @UP0 ULDC.64 UR12, c[0x0][0x390] ;  /* 0x0000e400000c0ab9 */ /* 0x000fe20000000a00 */
[----:B------:R-:W-:Y:S01]  /*16460*/  R2UR UR21, R6 ;  /* 0x00000000061572ca */ /* 0x000fe200000e0000 */
[----:B------:R-:W-:Y:S01]  /*16470*/  UIADD3 UR30, UP2, UR30, 0x1f0, URZ ;  /* 0x000001f01e1e7890 */ /* 0x000fe2000ff5e03f */
[----:B------:R-:W-:Y:S01]  /*16480*/  ISETP.GT.AND P5, PT, R18, 0x1, PT ;  /* 0x000000011200780c */ /* 0x000fe20003fa4270 */
[----:B------:R-:W-:Y:S01]  /*16490*/  USHF.L.U32 UR26, UR26, 0x6, URZ ;  /* 0x000000061a1a7899 */ /* 0x000fe2000800063f */
[----:B------:R-:W-:Y:S01]  /*164a0*/  VIADD R3, R3, 0x1 ;  /* 0x0000000103037836 */ /* 0x000fe20000000000 */
[----:B------:R-:W-:Y:S01]  /*164b0*/  ULEA UR24, UR24, UR18, 0xf ;  /* 0x0000001218187291 */ /* 0x000fe2000f8e783f */
[----:B0-----:R-:W-:Y:S01]  /*164c0*/  ISETP.NE.AND P2, PT, R10, 0x1, PT ;  /* 0x000000010a00780c */ /* 0x001fe20003f45270 */
[----:B------:R-:W-:Y:S01]  /*164d0*/  UIADD3.X UR23, URZ, UR31, URZ, UP1, !UPT ;  /* 0x0000001f3f177290 */ /* 0x000fe20008ffe43f */
[----:B------:R-:W-:Y:S01]  /*164e0*/  R2UR UR18, R14 ;  /* 0x000000000e1272ca */ /* 0x000fe200000e0000 */
[----:B------:R-:W-:Y:S01]  /*164f0*/  UIADD3 UR25, UR25, 0x30000, URZ ;  /* 0x0003000019197890 */ /* 0x000fe2000fffe03f */
[C---:B------:R-:W-:Y:S01]  /*16500*/  ISETP.NE.AND P4, PT, R3.reuse, 0x4, PT ;  /* 0x000000040300780c */ /* 0x040fe20003f85270 */
[----:B------:R-:W-:Y:S01]  /*16510*/  UIADD3.X UR31, URZ, UR31, URZ, UP2, !UPT ;  /* 0x0000001f3f1f7290 */ /* 0x000fe200097fe43f */
[----:B------:R-:W-:Y:S01]  /*16520*/  UMOV UR14, 0x0 ;  /* 0x00000000000e7882 */ /* 0x000fe20000000000 */
[----:B------:R-:W-:Y:S01]  /*16530*/  UMOV UR15, 0x10000000 ;  /* 0x10000000000f7882 */ /* 0x000fe20000000000 */
[----:B------:R-:W-:Y:S01]  /*16540*/  UMOV UR19, UR26 ;  /* 0x0000001a00137c82 */ /* 0x000fe20008000000 */
[----:B------:R-:W-:-:S04]  /*16550*/  SEL R3, R3, RZ, P4 ;  /* 0x000000ff03037207 */ /* 0x000fc80002000000 */
[----:B------:R-:W-:Y:S01]  /*16560*/  @P2 IMAD.U32 R19, RZ, RZ, UR7 ;  /* 0x00000007ff132e24 */ /* 0x000fe2000f8e00ff */
[----:B------:R-:W-:Y:S01]  /*16570*/  R2UR UR7, R15 ;  /* 0x000000000f0772ca */ /* 0x000fe200000e0000 */
[----:B-1----:R-:W-:-:S03]  /*16580*/  IMAD R8, R5, R8, R12 ;  /* 0x0000000805087224 */ /* 0x002fc600078e020c */
[----:B------:R-:W-:Y:S01]  /*16590*/  @P2 R2UR UR7, R19 ;  /* 0x00000000130722ca */ /* 0x000fe200000e0000 */
[----:B------:R-:W-:Y:S01]  /*165a0*/  IMAD R9, R6, R9, R13 ;  /* 0x0000000906097224 */ /* 0x000fe200078e020d */
[----:B------:R-:W-:-:S04]  /*165b0*/  ISETP.NE.AND P2, PT, R7, UR4, PT ;  /* 0x0000000407007c0c */ /* 0x000fc8000bf45270 */
[----:B------:R-:W-:Y:S02]  /*165c0*/  PRMT R8, R8, 0x40, R9 ;  /* 0x0000004008087816 */ /* 0x000fe40000000009 */
[----:B------:R-:W0:Y:S01]  /*165d0*/  LDC R9, c[0x0][0x3c8] ;  /* 0x0000f200ff097b82 */ /* 0x000e220000000800 */
[----:B------:R-:W-:Y:S02]  /*165e0*/  SEL R7, R7, RZ, P2 ;  /* 0x000000ff07077207 */ /* 0x000fe40001000000 */
[----:B------:R-:W-:Y:S01]  /*165f0*/  R2UR UR34, R8 ;  /* 0x00000000082272ca */ /* 0x000fe200000e0000 */
[C---:B------:R-:W-:Y:S01]  /*16600*/  VIADD R8, R5.reuse, 0x1 ;  /* 0x0000000105087836 */ /* 0x040fe20000000000 */
[----:B------:R-:W-:Y:S02]  /*16610*/  UIADD3 UR8, -UR7, URZ, URZ ;  /* 0x0000003f07087290 */ /* 0x000fe4000fffe13f */
[----:B------:R-:W-:Y:S01]  /*16620*/  UIMAD.WIDE.U32 UR16, UR7, UR12, URZ ;  /* 0x0000000c071072a5 */ /* 0x000fe2000f8e003f */
[----:B------:R-:W-:Y:S01]  /*16630*/  @P2 IADD3 R8, R5, RZ, RZ ;  /* 0x000000ff05082210 */ /* 0x000fe20007ffe0ff */
[----:B------:R-:W-:Y:S01]  /*16640*/  UMOV UR29, UR7 ;  /* 0x00000007001d7c82 */ /* 0x000fe20008000000 */
[----:B------:R-:W-:Y:S01]  /*16650*/  UMOV UR12, UR20 ;  /* 0x00000014000c7c82 */ /* 0x000fe20008000000 */
[----:B------:R-:W-:Y:S01]  /*16660*/  IMAD R10, R10, UR8, R15 ;  /* 0x000000080a0a7c24 */ /* 0x000fe2000f8e020f */
[----:B------:R-:W-:Y:S01]  /*16670*/  @UP0 USHF.R.U32.HI UR29, URZ, UR13, UR17 ;  /* 0x0000000d3f1d0299 */ /* 0x000fe20008011611 */
[----:B------:R-:W-:Y:S01]  /*16680*/  R2UR UR13, R16 ;  /* 0x00000000100d72ca */ /* 0x000fe200000e0000 */
[----:B------:R-:W-:Y:S01]  /*16690*/  ULDC.64 UR8, c[0x0][0x3b0] ;  /* 0x0000ec0000087ab9 */ /* 0x000fe20000000a00 */
[----:B------:R-:W-:Y:S01]  /*166a0*/  UMOV UR17, UR25 ;  /* 0x0000001900117c82 */ /* 0x000fe20008000000 */
[----:B------:R-:W-:Y:S01]  /*166b0*/  R2UR UR27, R10 ;  /* 0x000000000a1b72ca */ /* 0x000fe200000e0000 */
[----:B------:R-:W-:Y:S01]  /*166c0*/  UIADD3 UR16, -UR29, URZ, URZ ;  /* 0x0000003f1d107290 */ /* 0x000fe2000fffe13f */
[----:B------:R-:W-:-:S03]  /*166d0*/  SEL R5, RZ, 0x1, P4 ;  /* 0x00000001ff057807 */ /* 0x000fc60002000000 */
[----:B------:R-:W-:Y:S01]  /*166e0*/  UIMAD UR28, UR28, UR16, UR7 ;  /* 0x000000101c1c72a4 */ /* 0x000fe2000f8e0207 */
[----:B------:R-:W-:Y:S01]  /*166f0*/  LOP3.LUT R4, R4, R5, RZ, 0x3c, !PT ;  /* 0x0000000504047212 */ /* 0x000fe200078e3cff */
[----:B------:R-:W-:Y:S01]  /*16700*/  UPRMT UR7, UR34, 0x5410, URZ ;  /* 0x0000541022077896 */ /* 0x000fe2000800003f */
[----:B0-----:R-:W-:Y:S01]  /*16710*/  ISETP.NE.AND P3, PT, R8, R9, PT ;  /* 0x000000090800720c */ /* 0x001fe20003f65270 */
[----:B------:R-:W-:Y:S01]  /*16720*/  UIMAD UR28, UR28, UR9, UR11 ;  /* 0x000000091c1c72a4 */ /* 0x000fe2000f8e020b */
[----:B------:R-:W-:Y:S01]  /*16730*/  IADD3 R9, R6, 0x1, RZ ;  /* 0x0000000106097810 */ /* 0x000fe20007ffe0ff */
[----:B------:R-:W-:Y:S01]  /*16740*/  UIADD3 UR16, UR13, 0x20000, URZ ;  /* 0x000200000d107890 */ /* 0x000fe2000fffe03f */
[----:B------:R-:W-:Y:S01]  /*16750*/  SEL R5, R8, RZ, P3 ;  /* 0x000000ff08057207 */ /* 0x000fe20001800000 */
[----:B------:R-:W-:Y:S01]  /*16760*/  UIMAD UR27, UR27, UR8, UR10 ;  /* 0x000000081b1b72a4 */ /* 0x000fe2000f8e020a */
[----:B------:R-:W-:Y:S01]  /*16770*/  R2UR UR10, R17 ;  /* 0x00000000110a72ca */ /* 0x000fe200000e0000 */
[----:B------:R-:W-:Y:S01]  /*16780*/  UIADD3 UR8, UR13, 0x22000, URZ ;  /* 0x000220000d087890 */ /* 0x000fe2000fffe03f */
[----:B------:R-:W-:-:S02]  /*16790*/  UMOV UR9, UR25 ;  /* 0x0000001900097c82 */ /* 0x000fc40008000000 */
[----:B------:R-:W-:Y:S01]  /*167a0*/  UMOV UR13, UR21 ;  /* 0x00000015000d7c82 */ /* 0x000fe20008000000 */
[----:B------:R-:W-:Y:S02]  /*167b0*/  UMOV UR11, UR26 ;  /* 0x0000001a000b7c82 */ /* 0x000fe40008000000 */
[----:B------:R-:W-:Y:S01]  /*167c0*/  @P3 IMAD.MOV R9, RZ, RZ, R6 ;  /* 0x000000ffff093224 */ /* 0x000fe200078e0206 */
[----:B------:R0:W-:Y:S03]  /*167d0*/  UTMALDG.4D.IM2COL [UR24], [UR22], UR7 ;  /* 0x00000018160073b4 */ /* 0x0001e60008058007 */
[----:B------:R-:W-:Y:S01]  /*167e0*/  IMAD.MOV.U32 R6, RZ, RZ, R9 ;  /* 0x000000ffff067224 */ /* 0x000fe200078e0009 */
[----:B------:R0:W-:Y:S01]  /*167f0*/  UTMALDG.4D [UR16], [UR30], desc[UR14] ;  /* 0x00000e101e0075b4 */ /* 0x0001e20008019000 */
[----:B------:R0:W-:Y:S02]  /*16800*/  UTMALDG.4D [UR8], [UR30], desc[UR14] ;  /* 0x00000e081e0075b4 */ /* 0x0001e40008019000 */
[----:B0-----:R-:W-:Y:S05]  /*16810*/  @P5 BRA `(.L_x_528) ;  /* 0xfffffff800845947 */ /* 0x001fea000383ffff */
.L_x_524:
[----:B------:R-:W-:Y:S05]  /*16820*/  WARPSYNC.ALL ;  /* 0x0000000000007948 */ /* 0x000fea0003800000 */
[----:B------:R-:W-:-:S13]  /*16830*/  ELECT P0, URZ, PT ;  /* 0x00000000003f782f */ /* 0x000fda0003800000 */
[----:B------:R-:W-:Y:S05]  /*16840*/  @!P0 EXIT ;  /* 0x000000000000894d */ /* 0x000fea0003800000 */
[----:B------:R-:W-:-:S04]  /*16850*/  ULOP3.LUT UR6, UR6, 0x2, URZ, 0xfc, !UPT ;  /* 0x0000000206067892 */ /* 0x000fc8000f8efc3f */
[----:B------:R-:W-:-:S06]  /*16860*/  UISETP.NE.AND UP0, UPT, UR6, 0x3, UPT ;  /* 0x000000030600788c */ /* 0x000fcc000bf05270 */
[----:B------:R-:W-:-:S13]  /*16870*/  PLOP3.LUT P0, PT, PT, PT, UP0, 0x80, 0x0 ;  /* 0x000000000000781c */ /* 0x000fda0003f0f008 */
[----:B------:R-:W-:Y:S05]  /*16880*/  @!P0 BRA `(.L_x_529) ;  /* 0x0000000000048947 */ /* 0x000fea0003800000 */
[----:B------:R-:W-:Y:S01]  /*16890*/  BPT.TRAP 0x1 ;  /* 0x000000040000795c */ /* 0x000fe20000300000 */
.L_x_529:
[----:B------:R-:W0:Y:S01]  /*168a0*/  S2UR UR7, SR_CgaCtaId ;  /* 0x00000000000779c3 */ /* 0x000e220000008800 */
[----:B------:R-:W-:Y:S01]  /*168b0*/  ULOP3.LUT UP0, URZ, UR5, 0x4, URZ, 0xc0, !UPT ;  /* 0x00000004053f7892 */ /* 0x000fe2000f80c03f */
[----:B------:R-:W-:Y:S01]  /*168c0*/  UMOV UR6, 0x400 ;  /* 0x0000040000067882 */ /* 0x000fe20000000000 */
[----:B------:R-:W-:Y:S02]  /*168d0*/  USHF.L.U32 UR4, UR5, 0x3, URZ ;  /* 0x0000000305047899 */ /* 0x000fe4000800063f */
[----:B------:R-:W-:Y:S02]  /*168e0*/  USEL UR8, URZ, 0x1, UP0 ;  /* 0x000000013f087887 */ /* 0x000fe40008000000 */
[----:B------:R-:W-:-:S04]  /*168f0*/  ULOP3.LUT UR5, UR5, 0x3, URZ, 0xc0, !UPT ;  /* 0x0000000305057892 */ /* 0x000fc8000f8ec03f */
[----:B------:R-:W-:-:S04]  /*16900*/  MOV R0, UR8 ;  /* 0x0000000800007c02 */ /* 0x000fc80008000f00 */
[----:B------:R-:W-:Y:S01]  /*16910*/  SHF.L.U32 R0, R0, 0x1f, RZ ;  /* 0x0000001f00007819 */ /* 0x000fe200000006ff */
[----:B0-----:R-:W-:Y:S02]  /*16920*/  ULEA UR7, UR7, UR6, 0x18 ;  /* 0x0000000607077291 */ /* 0x001fe4000f8ec03f */
[----:B------:R-:W-:Y:S02]  /*16930*/  ULOP3.LUT UR6, UR4, 0x18, URZ, 0xc0, !UPT ;  /* 0x0000001804067892 */ /* 0x000fe4000f8ec03f */
[----:B------:R-:W-:-:S04]  /*16940*/  UIADD3 UR4, UR7, 0x30020, URZ ;  /* 0x0003002007047890 */ /* 0x000fc8000fffe03f */
[----:B------:R-:W-:-:S12]  /*16950*/  UIADD3 UR6, UR4, UR6, URZ ;  /* 0x0000000604067290 */ /* 0x000fd8000fffe03f */
.L_x_530:
[----:B0-----:R-:W-:-:S04]  /*16960*/  IMAD.U32 R3, RZ, RZ, UR6 ;  /* 0x00000006ff037e24 */ /* 0x001fc8000f8e00ff */
[----:B------:R0:W1:Y:S03]  /*16970*/  SYNCS.PHASECHK.TRANS64.TRYWAIT P0, [R3+URZ], R0 ;  /* 0x00000000030075a7 */ /* 0x000066000800017f */
[----:B-1----:R-:W-:Y:S05]  /*16980*/  @!P0 NANOSLEEP.SYNCS 0x989680 ;  /* 0x009896800000895d */ /* 0x002fea0003900000 */
[----:B------:R-:W1:Y:S02]  /*16990*/  @!P0 SYNCS.PHASECHK.TRANS64 P0, [R3+URZ], R0 ;  /* 0x00000000030085a7 */ /* 0x000e64000800007f */
[----:B-1----:R-:W-:Y:S05]  /*169a0*/  @!P0 BRA `(.L_x_530) ;  /* 0xfffffffc00ec8947 */ /* 0x002fea000383ffff */
[----:B------:R-:W-:-:S04]  /*169b0*/  UIADD3 UR5, UR5, 0x1, URZ ;  /* 0x0000000105057890 */ /* 0x000fc8000fffe03f */
[----:B------:R-:W-:Y:S02]  /*169c0*/  UISETP.EQ.XOR UP0, UPT, UR5, 0x4, !UP0 ;  /* 0x000000040500788c */ /* 0x000fe4000c702a70 */
[----:B------:R-:W-:Y:S02]  /*169d0*/  UISETP.NE.AND UP1, UPT, UR5, 0x4, UPT ;  /* 0x000000040500788c */ /* 0x000fe4000bf25270 */
[----:B------:R-:W-:Y:S02]  /*169e0*/  USEL UR6, URZ, 0x1, !UP0 ;  /* 0x000000013f067887 */ /* 0x000fe4000c000000 */
[----:B------:R-:W-:-:S04]  /*169f0*/  USEL UR5, UR5, URZ, UP1 ;  /* 0x0000003f05057287 */ /* 0x000fc80008800000 */
[----:B0-----:R-:W-:Y:S01]  /*16a00*/  IMAD.U32 R0, RZ, RZ, UR6 ;  /* 0x00000006ff007e24 */ /* 0x001fe2000f8e00ff */
[----:B------:R-:W-:-:S04]  /*16a10*/  ULEA UR7, UR5, UR4, 0x3 ;  /* 0x0000000405077291 */ /* 0x000fc8000f8e183f */
[----:B------:R-:W-:-:S08]  /*16a20*/  SHF.L.U32 R0, R0, 0x1f, RZ ;  /* 0x0000001f00007819 */ /* 0x000fd000000006ff */
.L_x_531:
[----:B0-----:R-:W-:-:S04]  /*16a30*/  MOV R3, UR7 ;  /* 0x0000000700037c02 */ /* 0x001fc80008000f00 */
[----:B------:R0:W1:Y:S03]  /*16a40*/  SYNCS.PHASECHK.TRANS64.TRYWAIT P0, [R3+URZ], R0 ;  /* 0x00000000030075a7 */ /* 0x000066000800017f */
[----:B-1----:R-:W-:Y:S05]  /*16a50*/  @!P0 NANOSLEEP.SYNCS 0x989680 ;  /* 0x009896800000895d */ /* 0x002fea0003900000 */
[----:B------:R-:W1:Y:S02]  /*16a60*/  @!P0 SYNCS.PHASECHK.TRANS64 P0, [R3+URZ], R0 ;  /* 0x00000000030085a7 */ /* 0x000e64000800007f */
[----:B-1----:R-:W-:Y:S05]  /*16a70*/  @!P0 BRA `(.L_x_531) ;  /* 0xfffffffc00ec8947 */ /* 0x002fea000383ffff */
[----:B------:R-:W-:-:S04]  /*16a80*/  UIADD3 UR5, UR5, 0x1, URZ ;  /* 0x0000000105057890 */ /* 0x000fc8000fffe03f */
[----:B------:R-:W-:Y:S02]  /*16a90*/  UISETP.EQ.XOR UP0, UPT, UR5, 0x4, UP0 ;  /* 0x000000040500788c */ /* 0x000fe40008702a70 */
[----:B------:R-:W-:Y:S02]  /*16aa0*/  UISETP.NE.AND UP1, UPT, UR5, 0x4, UPT ;  /* 0x000000040500788c */ /* 0x000fe4000bf25270 */
[----:B------:R-:W-:Y:S02]  /*16ab0*/  USEL UR6, URZ, 0x1, !UP0 ;  /* 0x000000013f067887 */ /* 0x000fe4000c000000 */
[----:B------:R-:W-:-:S04]  /*16ac0*/  USEL UR5, UR5, URZ, UP1 ;  /* 0x0000003f05057287 */ /* 0x000fc80008800000 */
[----:B0-----:R-:W-:Y:S01]  /*16ad0*/  IMAD.U32 R0, RZ, RZ, UR6 ;  /* 0x00000006ff007e24 */ /* 0x001fe2000f8e00ff */
[----:B------:R-:W-:-:S04]  /*16ae0*/  ULEA UR7, UR5, UR4, 0x3 ;  /* 0x0000000405077291 */ /* 0x000fc8000f8e183f */
[----:B------:R-:W-:-:S08]  /*16af0*/  SHF.L.U32 R0, R0, 0x1f, RZ ;  /* 0x0000001f00007819 */ /* 0x000fd000000006ff */
.L_x_532:
[----:B0-----:R-:W-:-:S04]  /*16b00*/  IMAD.U32 R3, RZ, RZ, UR7 ;  /* 0x00000007ff037e24 */ /* 0x001fc8000f8e00ff */
        /* <DEDUP_REMOVED lines=9> */
[----:B0-----:R-:W-:Y:S01]  /*16ba0*/  MOV R0, UR6 ;  /* 0x0000000600007c02 */ /* 0x001fe20008000f00 */
[----:B------:R-:W-:-:S03]  /*16bb0*/  ULEA UR5, UR5, UR4, 0x3 ;  /* 0x0000000405057291 */ /* 0x000fc6000f8e183f */
[----:B------:R-:W-:-:S09]  /*16bc0*/  SHF.L.U32 R0, R0, 0x1f, RZ ;  /* 0x0000001f00007819 */ /* 0x000fd200000006ff */
.L_x_533:
[----:B0-----:R-:W-:-:S04]  /*16bd0*/  IMAD.U32 R3, RZ, RZ, UR5 ;  /* 0x00000005ff037e24 */ /* 0x001fc8000f8e00ff */
[----:B------:R0:W1:Y:S03]  /*16be0*/  SYNCS.PHASECHK.TRANS64.TRYWAIT P0, [R3+URZ], R0 ;  /* 0x00000000030075a7 */ /* 0x000066000800017f */
[----:B-1----:R-:W-:Y:S05]  /*16bf0*/  @!P0 NANOSLEEP.SYNCS 0x989680 ;  /* 0x009896800000895d */ /* 0x002fea0003900000 */
[----:B------:R-:W1:Y:S02]  /*16c00*/  @!P0 SYNCS.PHASECHK.TRANS64 P0, [R3+URZ], R0 ;  /* 0x00000000030085a7 */ /* 0x000e64000800007f */
[----:B-1----:R-:W-:Y:S05]  /*16c10*/  @P0 EXIT ;  /* 0x000000000000094d */ /* 0x002fea0003800000 */
[----:B------:R-:W-:Y:S05]  /*16c20*/  BRA `(.L_x_533) ;  /* 0xfffffffc00e87947 */ /* 0x000fea000383ffff */
.L_x_534:
[----:B------:R-:W-:-:S00]  /*16c30*/  BRA `(.L_x_534) ;  /* 0xfffffffc00fc7947 */ /* 0x000fc0000383ffff */
[----:B------:R-:W-:-:S00]  /*16c40*/  NOP ;  /* 0x0000000000007918 */ /* 0x000fc00000000000 */
        /* <DEDUP_REMOVED lines=11> */
.L_x_535:


//--------------------- .nv.shared._ZN7cutlass13device_kernelINS_4conv6kernel13ConvUniversalINS1_16ConvProblemShapeILNS1_8OperatorE1ELi2EEENS1_10collective14CollectiveConvINS1_46MainloopSm90TmaGmmaWarpSpecializedImplicitGemmILS5_1ELi4ELi2EN4cute5tupleIJNSA_1CILi1EEESD_SD_EEENS1_36KernelImplicitTmaWarpSpecializedSm90ELi1EEENSB_IJNSC_ILi256EEENSC_ILi128EEENSB_IJNSC_ILi64EEEEEEEEENS_6half_tESM_NSA_8TiledMMAINSA_8MMA_AtomIJNSA_4SM904GMMA26MMA_64x128x16_F32F16F16_SSILNSQ_5MajorE0ELSS_1ELNSQ_7ScaleInE1ELST_1EEEEEENSA_6LayoutISE_NSB_IJNSC_ILi0EEESX_SX_EEEEENSB_IJNSA_10UnderscoreES10_S10_EEEEENS7_6detail26Sm90ImplicitGemmTileTraitsINSA_20SM90_TMA_LOAD_IM2COLENSA_14ComposedLayoutINSA_7SwizzleILi3ELi4ELi3EEENSA_18smem_ptr_flag_bitsILi16EEENSW_INSB_IJNSB_IJNSC_ILi8EEENSC_ILi32EEEEEENSB_IJSJ_SD_EEENSB_IJSD_NSC_ILi4EEEEEEEEENSB_IJNSB_IJSJ_NSC_ILi512EEEEEENSB_IJSD_SX_EEENSB_IJSX_NSC_ILi16384EEEEEEEEEEEEEvEENS14_INSA_13SM90_TMA_LOADENS16_IS18_S1A_NSW_INSB_IJNSB_IJSJ_NSC_ILi2EEEEEENSB_IJS1B_S1B_EEES1G_EEENSB_IJNSB_IJSD_NSC_ILi4096EEEEEES1J_NSB_IJSX_NSC_ILi8192EEEEEEEEEEEEEvEEEENS_8epilogue10collective6detail29Sm90TmaWarpSpecializedAdapterINS26_15DefaultEpilogueISM_NSB_IJNSB_IJlllEEESD_SX_EEES2B_NS25_6thread17LinearCombinationISM_Li1EffLNS2C_9ScaleType4KindE0ELNS_15FloatRoundStyleE2ESM_EENS_4gemm15EpilogueDefaultEEEEEvvEEEEvNT_6ParamsE --------------------------
	.section	.nv.shared._ZN7cutlass13device_kernelINS_4conv6kernel13ConvUniversalINS1_16ConvProblemShapeILNS1_8OperatorE1ELi2EEENS1_10collective14CollectiveConvINS1_46MainloopSm90TmaGmmaWarpSpecializedImplicitGemmILS5_1ELi4ELi2EN4cute5tupleIJNSA_1CILi1EEESD_SD_EEENS1_36KernelImplicitTmaWarpSpecializedSm90ELi1EEENSB_IJNSC_ILi256EEENSC_ILi128EEENSB_IJNSC_ILi64EEEEEEEEENS_6half_tESM_NSA_8TiledMMAINSA_8MMA_AtomIJNSA_4SM904GMMA26MMA_64x128x16_F32F16F16_SSILNSQ_5MajorE0ELSS_1ELNSQ_7ScaleInE1ELST_1EEEEEENSA_6LayoutISE_NSB_IJNSC_ILi0EEESX_SX_EEEEENSB_IJNSA_10UnderscoreES10_S10_EEEEENS7_6detail26Sm90ImplicitGemmTileTraitsINSA_20SM90_TMA_LOAD_IM2COLENSA_14ComposedLayoutINSA_7SwizzleILi3ELi4ELi3EEENSA_18smem_ptr_flag_bitsILi16EEENSW_INSB_IJNSB_IJNSC_ILi8EEENSC_ILi32EEEEEENSB_IJSJ_SD_EEENSB_IJSD_NSC_ILi4EEEEEEEEENSB_IJNSB_IJSJ_NSC_ILi512EEEEEENSB_IJSD_SX_EEENSB_IJSX_NSC_ILi16384EEEEEEEEEEEEEvEENS14_INSA_13SM90_TMA_LOADENS16_IS18_S1A_NSW_INSB_IJNSB_IJSJ_NSC_ILi2EEEEEENSB_IJS1B_S1B_EEES1G_EEENSB_IJNSB_IJSD_NSC_ILi4096EEEEEES1J_NSB_IJSX_NSC_ILi8192EEEEEEEEEEEEEvEEEENS_8epilogue10collective6detail29Sm90TmaWarpSpecializedAdapterINS26_15DefaultEpilogueISM_NSB_IJNSB_IJlllEEESD_SX_EEES2B_NS25_6thread17LinearCombinationISM_Li1EffLNS2C_9ScaleType4KindE0ELNS_15FloatRoundStyleE2ESM_EENS_4gemm15EpilogueDefaultEEEEEvvEEEEvNT_6ParamsE,"aw",@nobits
	.sectionflags	@""
	.align	16
	.zero		1024


//--------------------- .nv.shared.reserved.0     --------------------------
	.section	.nv.shared.reserved.0,"aw",@nobits
	.weak		__nv_reservedSMEM_offset_0_alias
	.size		__nv_reservedSMEM_offset_0_alias, 0, 0
	.other		__nv_reservedSMEM_offset_0_alias,@"STO_CUDA_RESERVED_SHARED STV_DEFAULT"
__nv_reservedSMEM_offset_0_alias:
	.zero		0


//--------------------- .nv.global                --------------------------
	.section	.nv.global,"aw",@nobits
.nv.global:
	.type		_ZN39_INTERNAL_3d2d9cd3_4_k_cu_fa76ef37_37324cute1_E,@object
	.size		_ZN39_INTERNAL_3d2d9cd3_4_k_cu_fa76ef37_37324cute1_E,(_ZN39_INTERNAL_3d2d9cd3_4_k_cu_fa76ef37_37324cuda3std3__45__cpo6cbeginE - _ZN39_INTERNAL_3d2d9cd3_4_k_cu_fa76ef37_37324cute1_E)
_ZN39_INTERNAL_3d2d9cd3_4_k_cu_fa76ef37_37324cute1_E:
	.zero		1
	.type		_ZN39_INTERNAL_3d2d9cd3_4_k_cu_fa76ef37_37324cuda3std3__45__cpo6cbeginE,@object
	.size		_ZN39_INTERNAL_3d2d9cd3_4_k_cu_fa76ef37_37324cuda3std3__45__cpo6cbeginE,(_ZN39_INTERNAL_3d2d9cd3_4_k_cu_fa76ef37_37324cuda3std3__48in_placeE - _ZN39_INTERNAL_3d2d9cd3_4_k_cu_fa76ef37_37324cuda3std3__45__cpo6cbeginE)
_ZN39_INTERNAL_3d2d9cd3_4_k_cu_fa76ef37_37324cuda3std3__45__cpo6cbeginE:
	.zero		1
	.type		_ZN39_INTERNAL_3d2d9cd3_4_k_cu_fa76ef37_37324cuda3std3__48in_placeE,@object
	.size		_ZN39_INTERNAL_3d2d9cd3_4_k_cu_fa76ef37_37324cuda3std3__48in_placeE,(_ZN39_INTERNAL_3d2d9cd3_4_k_cu_fa76ef37_37324cuda3std6ranges3__45__cpo9iter_moveE - _ZN39_INTERNAL_3d2d9cd3_4_k_cu_fa76ef37_37324cuda3std3__48in_placeE)
_ZN39_INTERNAL_3d2d9cd3_4_k_cu_fa76ef37_37324cuda3std3__48in_placeE:
	.zero		1
	.type		_ZN39_INTERNAL_3d2d9cd3_4_k_cu_fa76ef37_37324cuda3std6ranges3__45__cpo9iter_moveE,@object
	.size		_ZN39_INTERNAL_3d2d9cd3_4_k_cu_fa76ef37_37324cuda3std6ranges3__45__cpo9iter_moveE,(_ZN39_INTERNAL_3d2d9cd3_4_k_cu_fa76ef37_37324cuda3std3__45__cpo5beginE - _ZN39_INTERNAL_3d2d9cd3_4_k_cu_fa76ef37_37324cuda3std6ranges3__45__cpo9iter_moveE)
_ZN39_INTERNAL_3d2d9cd3_4_k_cu_fa76ef37_37324cuda3std6ranges3__45__cpo9iter_moveE:
	.zero		1
	.type		_ZN39_INTERNAL_3d2d9cd3_4_k_cu_fa76ef37_37324cuda3std3__45__cpo5beginE,@object
	.size		_ZN39_INTERNAL_3d2d9cd3_4_k_cu_fa76ef37_37324cuda3std3__45__cpo5beginE,(_ZN39_INTERNAL_3d2d9cd3_4_k_cu_fa76ef37_37324cuda3std3__441_GLOBAL__N__3d2d9cd3_4_k_cu_fa76ef37_37326ignoreE - _ZN39_INTERNAL_3d2d9cd3_4_k_cu_fa76ef37_37324cuda3std3__45__cpo5beginE)
_ZN39_INTERNAL_3d2d9cd3_4_k_cu_fa76ef37_37324cuda3std3__45__cpo5beginE:
	.zero		1
	.type		_ZN39_INTERNAL_3d2d9cd3_4_k_cu_fa76ef37_37324cuda3std3__441_GLOBAL__N__3d2d9cd3_4_k_cu_fa76ef37_37326ignoreE,@object
	.size		_ZN39_INTERNAL_3d2d9cd3_4_k_cu_fa76ef37_37324cuda3std3__441_GLOBAL__N__3d2d9cd3_4_k_cu_fa76ef37_37326ignoreE,(_ZN39_INTERNAL_3d2d9cd3_4_k_cu_fa76ef37_37324cute7productE - _ZN39_INTERNAL_3d2d9cd3_4_k_cu_fa76ef37_37324cuda3std3__441_GLOBAL__N__3d2d9cd3_4_k_cu_fa76ef37_37326ignoreE)
_ZN39_INTERNAL_3d2d9cd3_4_k_cu_fa76ef37_37324cuda3std3__441_GLOBAL__N__3d2d9cd3_4_k_cu_fa76ef37_37326ignoreE:
	.zero		1
	.type		_ZN39_INTERNAL_3d2d9cd3_4_k_cu_fa76ef37_37324cute7productE,@object
	.size		_ZN39_INTERNAL_3d2d9cd3_4_k_cu_fa76ef37_37324cute7productE,(_ZN39_INTERNAL_3d2d9cd3_4_k_cu_fa76ef37_37324cuda3std3__45__cpo3endE - _ZN39_INTERNAL_3d2d9cd3_4_k_cu_fa76ef37_37324cute7productE)
_ZN39_INTERNAL_3d2d9cd3_4_k_cu_fa76ef37_37324cute7productE:
	.zero		1
	.type		_ZN39_INTERNAL_3d2d9cd3_4_k_cu_fa76ef37_37324cuda3std3__45__cpo3endE,@object
	.size		_ZN39_INTERNAL_3d2d9cd3_4_k_cu_fa76ef37_37324cuda3std3__45__cpo3endE,(_ZN39_INTERNAL_3d2d9cd3_4_k_cu_fa76ef37_37324cuda3std3__419piecewise_constructE - _ZN39_INTERNAL_3d2d9cd3_4_k_cu_fa76ef37_37324cuda3std3__45__cpo3endE)
_ZN39_INTERNAL_3d2d9cd3_4_k_cu_fa76ef37_37324cuda3std3__45__cpo3endE:
	.zero		1
	.type		_ZN39_INTERNAL_3d2d9cd3_4_k_cu_fa76ef37_37324cuda3std3__419piecewise_constructE,@object
	.size		_ZN39_INTERNAL_3d2d9cd3_4_k_cu_fa76ef37_37324cuda3std3__419piecewise_constructE,(_ZN39_INTERNAL_3d2d9cd3_4_k_cu_fa76ef37_37324cuda3std3__45__cpo4cendE - _ZN39_INTERNAL_3d2d9cd3_4_k_cu_fa76ef37_37324cuda3std3__419piecewise_constructE)
_ZN39_INTERNAL_3d2d9cd3_4_k_cu_fa76ef37_37324cuda3std3__419piecewise_constructE:
	.zero		1
	.type		_ZN39_INTERNAL_3d2d9cd3_4_k_cu_fa76ef37_37324cuda3std3__45__cpo4cendE,@object
	.size		_ZN39_INTERNAL_3d2d9cd3_4_k_cu_fa76ef37_37324cuda3std3__45__cpo4cendE,(_ZN39_INTERNAL_3d2d9cd3_4_k_cu_fa76ef37_37324cuda3std6ranges3__45__cpo4swapE - _ZN39_INTERNAL_3d2d9cd3_4_k_cu_fa76ef37_37324cuda3std3__45__cpo4cendE)
_ZN39_INTERNAL_3d2d9cd3_4_k_cu_fa76ef37_37324cuda3std3__45__cpo4cendE:
	.zero		1
	.type		_ZN39_INTERNAL_3d2d9cd3_4_k_cu_fa76ef37_37324cuda3std6ranges3__45__cpo4swapE,@object
	.size		_ZN39_INTERNAL_3d2d9cd3_4_k_cu_fa76ef37_37324cuda3std6ranges3__45__cpo4swapE,(.L_7 - _ZN39_INTERNAL_3d2d9cd3_4_k_cu_fa76ef37_37324cuda3std6ranges3__45__cpo4swapE)
_ZN39_INTERNAL_3d2d9cd3_4_k_cu_fa76ef37_37324cuda3std6ranges3__45__cpo4swapE:
	.zero		1
.L_7:


//--------------------- .nv.constant0._ZN7cutlass13device_kernelINS_4conv6kernel13ConvUniversalINS1_16ConvProblemShapeILNS1_8OperatorE1ELi2EEENS1_10collective14CollectiveConvINS1_46MainloopSm90TmaGmmaWarpSpecializedImplicitGemmILS5_1ELi4ELi2EN4cute5tupleIJNSA_1CILi1EEESD_SD_EEENS1_36KernelImplicitTmaWarpSpecializedSm90ELi1EEENSB_IJNSC_ILi256EEENSC_ILi128EEENSB_IJNSC_ILi64EEEEEEEEENS_6half_tESM_NSA_8TiledMMAINSA_8MMA_AtomIJNSA_4SM904GMMA26MMA_64x128x16_F32F16F16_SSILNSQ_5MajorE0ELSS_1ELNSQ_7ScaleInE1ELST_1EEEEEENSA_6LayoutISE_NSB_IJNSC_ILi0EEESX_SX_EEEEENSB_IJNSA_10UnderscoreES10_S10_EEEEENS7_6detail26Sm90ImplicitGemmTileTraitsINSA_20SM90_TMA_LOAD_IM2COLENSA_14ComposedLayoutINSA_7SwizzleILi3ELi4ELi3EEENSA_18smem_ptr_flag_bitsILi16EEENSW_INSB_IJNSB_IJNSC_ILi8EEENSC_ILi32EEEEEENSB_IJSJ_SD_EEENSB_IJSD_NSC_ILi4EEEEEEEEENSB_IJNSB_IJSJ_NSC_ILi512EEEEEENSB_IJSD_SX_EEENSB_IJSX_NSC_ILi16384EEEEEEEEEEEEEvEENS14_INSA_13SM90_TMA_LOADENS16_IS18_S1A_NSW_INSB_IJNSB_IJSJ_NSC_ILi2EEEEEENSB_IJS1B_S1B_EEES1G_EEENSB_IJNSB_IJSD_NSC_ILi4096EEEEEES1J_NSB_IJSX_NSC_ILi8192EEEEEEEEEEEEEvEEEENS_8epilogue10collective6detail29Sm90TmaWarpSpecializedAdapterINS26_15DefaultEpilogueISM_NSB_IJNSB_IJlllEEESD_SX_EEES2B_NS25_6thread17LinearCombinationISM_Li1EffLNS2C_9ScaleType4KindE0ELNS_15FloatRoundStyleE2ESM_EENS_4gemm15EpilogueDefaultEEEEEvvEEEEvNT_6ParamsE --------------------------
	.section	.nv.constant0._ZN7cutlass13device_kernelINS_4conv6kernel13ConvUniversalINS1_16ConvProblemShapeILNS1_8OperatorE1ELi2EEENS1_10collective14CollectiveConvINS1_46MainloopSm90TmaGmmaWarpSpecializedImplicitGemmILS5_1ELi4ELi2EN4cute5tupleIJNSA_1CILi1EEESD_SD_EEENS1_36KernelImplicitTmaWarpSpecializedSm90ELi1EEENSB_IJNSC_ILi256EEENSC_ILi128EEENSB_IJNSC_ILi64EEEEEEEEENS_6half_tESM_NSA_8TiledMMAINSA_8MMA_AtomIJNSA_4SM904GMMA26MMA_64x128x16_F32F16F16_SSILNSQ_5MajorE0ELSS_1ELNSQ_7ScaleInE1ELST_1EEEEEENSA_6LayoutISE_NSB_IJNSC_ILi0EEESX_SX_EEEEENSB_IJNSA_10UnderscoreES10_S10_EEEEENS7_6detail26Sm90ImplicitGemmTileTraitsINSA_20SM90_TMA_LOAD_IM2COLENSA_14ComposedLayoutINSA_7SwizzleILi3ELi4ELi3EEENSA_18smem_ptr_flag_bitsILi16EEENSW_INSB_IJNSB_IJNSC_ILi8EEENSC_ILi32EEEEEENSB_IJSJ_SD_EEENSB_IJSD_NSC_ILi4EEEEEEEEENSB_IJNSB_IJSJ_NSC_ILi512EEEEEENSB_IJSD_SX_EEENSB_IJSX_NSC_ILi16384EEEEEEEEEEEEEvEENS14_INSA_13SM90_TMA_LOADENS16_IS18_S1A_NSW_INSB_IJNSB_IJSJ_NSC_ILi2EEEEEENSB_IJS1B_S1B_EEES1G_EEENSB_IJNSB_IJSD_NSC_ILi4096EEEEEES1J_NSB_IJSX_NSC_ILi8192EEEEEEEEEEEEEvEEEENS_8epilogue10collective6detail29Sm90TmaWarpSpecializedAdapterINS26_15DefaultEpilogueISM_NSB_IJNSB_IJlllEEESD_SX_EEES2B_NS25_6thread17LinearCombinationISM_Li1EffLNS2C_9ScaleType4KindE0ELNS_15FloatRoundStyleE2ESM_EENS_4gemm15EpilogueDefaultEEEEEvvEEEEvNT_6ParamsE,"a",@progbits
	.sectionflags	@""
	.align	4
.nv.constant0._ZN7cutlass13device_kernelINS_4conv6kernel13ConvUniversalINS1_16ConvProblemShapeILNS1_8OperatorE1ELi2EEENS1_10collective14CollectiveConvINS1_46MainloopSm90TmaGmmaWarpSpecializedImplicitGemmILS5_1ELi4ELi2EN4cute5tupleIJNSA_1CILi1EEESD_SD_EEENS1_36KernelImplicitTmaWarpSpecializedSm90ELi1EEENSB_IJNSC_ILi256EEENSC_ILi128EEENSB_IJNSC_ILi64EEEEEEEEENS_6half_tESM_NSA_8TiledMMAINSA_8MMA_AtomIJNSA_4SM904GMMA26MMA_64x128x16_F32F16F16_SSILNSQ_5MajorE0ELSS_1ELNSQ_7ScaleInE1ELST_1EEEEEENSA_6LayoutISE_NSB_IJNSC_ILi0EEESX_SX_EEEEENSB_IJNSA_10UnderscoreES10_S10_EEEEENS7_6detail26Sm90ImplicitGemmTileTraitsINSA_20SM90_TMA_LOAD_IM2COLENSA_14ComposedLayoutINSA_7SwizzleILi3ELi4ELi3EEENSA_18smem_ptr_flag_bitsILi16EEENSW_INSB_IJNSB_IJNSC_ILi8EEENSC_ILi32EEEEEENSB_IJSJ_SD_EEENSB_IJSD_NSC_ILi4EEEEEEEEENSB_IJNSB_IJSJ_NSC_ILi512EEEEEENSB_IJSD_SX_EEENSB_IJSX_NSC_ILi16384EEEEEEEEEEEEEvEENS14_INSA_13SM90_TMA_LOADENS16_IS18_S1A_NSW_INSB_IJNSB_IJSJ_NSC_ILi2EEEEEENSB_IJS1B_S1B_EEES1G_EEENSB_IJNSB_IJSD_NSC_ILi4096EEEEEES1J_NSB_IJSX_NSC_ILi8192EEEEEEEEEEEEEvEEEENS_8epilogue10collective6detail29Sm90TmaWarpSpecializedAdapterINS26_15DefaultEpilogueISM_NSB_IJNSB_IJlllEEESD_SX_EEES2B_NS25_6thread17LinearCombinationISM_Li1EffLNS2C_9ScaleType4KindE0ELNS_15FloatRoundStyleE2ESM_EENS_4gemm15EpilogueDefaultEEEEEvvEEEEvNT_6ParamsE:
	.zero		1536


//--------------------- SYMBOLS --------------------------

	.type		.nv.reservedSmem.offset0,@object
	.size		.nv.reservedSmem.offset0,0x4
